	.target	sm_100a

	.elftype	@"ET_EXEC"


//--------------------- .note.nv.tkinfo           --------------------------
	.section	.note.nv.tkinfo,"",@"SHT_NOTE"
	.sectionflags	@"SHF_NOTE_NV_TKINFO"
	.tkinfo
        /*0018*/ 	.word	0x00000002
        /*0030*/ 	.string	""
        /*0030*/ 	.string	"ptxas"
        /*0030*/ 	.string	"Cuda compilation tools, release 13.0, V13.0.88"
        /*0030*/ 	.string	"Build cuda_13.0.r13.0/compiler.36424714_0"
        /*0030*/ 	.string	"-arch sm_100a -m 64 "



//--------------------- .note.nv.cuinfo           --------------------------
	.section	.note.nv.cuinfo,"",@"SHT_NOTE"
	.sectionflags	@"SHF_NOTE_NV_CUINFO"
        /*0018*/ 	.short	0x0002
        /*001a*/ 	.short	0x0064
        /*001c*/ 	.short	0x0082
	.zero		2


//--------------------- .nv.info                  --------------------------
	.section	.nv.info,"",@"SHT_CUDA_INFO"
	.align	4


	//----- nvinfo : EIATTR_REGCOUNT
	.align		4
        /*0000*/ 	.byte	0x04, 0x2f
        /*0002*/ 	.short	(.L_19 - .L_18)
	.align		4
.L_18:
        /*0004*/ 	.word	index@(_ZN7cutlass13device_kernelINS_4gemm6kernel13GemmUniversalIN4cute5tupleIJiiiiEEENS1_10collective13CollectiveMmaINS1_35MainloopSm100TmaUmmaWarpSpecializedILi4ELi2ELi4ENS5_IJNS4_1CILi2EEENSA_ILi1EEESC_EEEEENS5_IJNSA_ILi256EEENSA_ILi128EEESF_EEEaNS5_IJlSC_lEEEaSI_NS4_8TiledMMAINS4_8MMA_AtomIJNS4_21SM100_MMA_S8_2x1SM_SSIaaiLi256ELi128ELNS4_4UMMA5MajorE0ELSN_0ELNSM_8SaturateE0EEEEEENS4_6LayoutINS5_IJSC_SC_SC_EEENS5_IJNSA_ILi0EEEST_ST_EEEEENS5_IJNS4_10UnderscoreESW_SW_EEEEENS4_18SM100_TMA_2SM_LOADENS4_14ComposedLayoutINS4_7SwizzleILi3ELi4ELi3EEENS4_18smem_ptr_flag_bitsILi8EEENSR_INS5_IJNSA_ILi8EEESG_EEENS5_IJSG_SC_EEEEEEEvNS4_8identityESZ_S19_vS1A_EENS_8epilogue10collective18CollectiveEpilogueINS1C_23Sm100TmaWarpSpecializedILi2ELi2ELi64ELb0ELb0EEEJNS5_IJSG_SG_SF_EEENS5_IJNSR_ISG_SC_EENSR_INSA_ILi64EEESC_EEEEEaSI_aSI_NS1C_6fusion15FusionCallbacksIS1G_NS1M_17LinearCombinationIaiaiLNS_15FloatRoundStyleE2EEES1H_S1L_JEEENS4_5SM1004TMEM4LOAD26SM100_TMEM_LOAD_32dp32b64xENS4_13SM90_TMA_LOADENS10_INS11_ILi2ELi4ELi3EEES14_NSR_INS5_IJS15_S1J_EEENS5_IJS1J_SC_EEEEEEENS4_39AutoVectorizingCopyWithAssumedAlignmentILi128EEENS4_14SM90_TMA_STOREES21_S23_S23_EEEvvEEEEvNT_6ParamsE)
        /*0008*/ 	.word	0x000000b2


	//----- nvinfo : EIATTR_FRAME_SIZE
	.align		4
.L_19:
        /*000c*/ 	.byte	0x04, 0x11
        /*000e*/ 	.short	(.L_21 - .L_20)
	.align		4
.L_20:
        /*0010*/ 	.word	index@($__internal_2_$__cuda_sm10x_tcgen05_guardrail_trap_unallocated_columns_being_dealloced)
        /*0014*/ 	.word	0x00000000


	//----- nvinfo : EIATTR_FRAME_SIZE
	.align		4
.L_21:
        /*0018*/ 	.byte	0x04, 0x11
        /*001a*/ 	.short	(.L_23 - .L_22)
	.align		4
.L_22:
        /*001c*/ 	.word	index@($__internal_1_$__cuda_sm10x_tcgen05_guardrail_trap_phase_invalid_during_alloc)
        /*0020*/ 	.word	0x00000000


	//----- nvinfo : EIATTR_FRAME_SIZE
	.align		4
.L_23:
        /*0024*/ 	.byte	0x04, 0x11
        /*0026*/ 	.short	(.L_25 - .L_24)
	.align		4
.L_24:
        /*0028*/ 	.word	index@($__internal_0_$__cuda_sm10x_tcgen05_guardrail_trap_col_being_dealloced_not_returned_by_alloc)
        /*002c*/ 	.word	0x00000000


	//----- nvinfo : EIATTR_FRAME_SIZE
	.align		4
.L_25:
        /*0030*/ 	.byte	0x04, 0x11
        /*0032*/ 	.short	(.L_27 - .L_26)
	.align		4
.L_26:
        /*0034*/ 	.word	index@(_ZN7cutlass13device_kernelINS_4gemm6kernel13GemmUniversalIN4cute5tupleIJiiiiEEENS1_10collective13CollectiveMmaINS1_35MainloopSm100TmaUmmaWarpSpecializedILi4ELi2ELi4ENS5_IJNS4_1CILi2EEENSA_ILi1EEESC_EEEEENS5_IJNSA_ILi256EEENSA_ILi128EEESF_EEEaNS5_IJlSC_lEEEaSI_NS4_8TiledMMAINS4_8MMA_AtomIJNS4_21SM100_MMA_S8_2x1SM_SSIaaiLi256ELi128ELNS4_4UMMA5MajorE0ELSN_0ELNSM_8SaturateE0EEEEEENS4_6LayoutINS5_IJSC_SC_SC_EEENS5_IJNSA_ILi0EEEST_ST_EEEEENS5_IJNS4_10UnderscoreESW_SW_EEEEENS4_18SM100_TMA_2SM_LOADENS4_14ComposedLayoutINS4_7SwizzleILi3ELi4ELi3EEENS4_18smem_ptr_flag_bitsILi8EEENSR_INS5_IJNSA_ILi8EEESG_EEENS5_IJSG_SC_EEEEEEEvNS4_8identityESZ_S19_vS1A_EENS_8epilogue10collective18CollectiveEpilogueINS1C_23Sm100TmaWarpSpecializedILi2ELi2ELi64ELb0ELb0EEEJNS5_IJSG_SG_SF_EEENS5_IJNSR_ISG_SC_EENSR_INSA_ILi64EEESC_EEEEEaSI_aSI_NS1C_6fusion15FusionCallbacksIS1G_NS1M_17LinearCombinationIaiaiLNS_15FloatRoundStyleE2EEES1H_S1L_JEEENS4_5SM1004TMEM4LOAD26SM100_TMEM_LOAD_32dp32b64xENS4_13SM90_TMA_LOADENS10_INS11_ILi2ELi4ELi3EEES14_NSR_INS5_IJS15_S1J_EEENS5_IJS1J_SC_EEEEEEENS4_39AutoVectorizingCopyWithAssumedAlignmentILi128EEENS4_14SM90_TMA_STOREES21_S23_S23_EEEvvEEEEvNT_6ParamsE)
        /*0038*/ 	.word	0x00000000


	//----- nvinfo : EIATTR_MIN_STACK_SIZE
	.align		4
.L_27:
        /*003c*/ 	.byte	0x04, 0x12
        /*003e*/ 	.short	(.L_29 - .L_28)
	.align		4
.L_28:
        /*0040*/ 	.word	index@(_ZN7cutlass13device_kernelINS_4gemm6kernel13GemmUniversalIN4cute5tupleIJiiiiEEENS1_10collective13CollectiveMmaINS1_35MainloopSm100TmaUmmaWarpSpecializedILi4ELi2ELi4ENS5_IJNS4_1CILi2EEENSA_ILi1EEESC_EEEEENS5_IJNSA_ILi256EEENSA_ILi128EEESF_EEEaNS5_IJlSC_lEEEaSI_NS4_8TiledMMAINS4_8MMA_AtomIJNS4_21SM100_MMA_S8_2x1SM_SSIaaiLi256ELi128ELNS4_4UMMA5MajorE0ELSN_0ELNSM_8SaturateE0EEEEEENS4_6LayoutINS5_IJSC_SC_SC_EEENS5_IJNSA_ILi0EEEST_ST_EEEEENS5_IJNS4_10UnderscoreESW_SW_EEEEENS4_18SM100_TMA_2SM_LOADENS4_14ComposedLayoutINS4_7SwizzleILi3ELi4ELi3EEENS4_18smem_ptr_flag_bitsILi8EEENSR_INS5_IJNSA_ILi8EEESG_EEENS5_IJSG_SC_EEEEEEEvNS4_8identityESZ_S19_vS1A_EENS_8epilogue10collective18CollectiveEpilogueINS1C_23Sm100TmaWarpSpecializedILi2ELi2ELi64ELb0ELb0EEEJNS5_IJSG_SG_SF_EEENS5_IJNSR_ISG_SC_EENSR_INSA_ILi64EEESC_EEEEEaSI_aSI_NS1C_6fusion15FusionCallbacksIS1G_NS1M_17LinearCombinationIaiaiLNS_15FloatRoundStyleE2EEES1H_S1L_JEEENS4_5SM1004TMEM4LOAD26SM100_TMEM_LOAD_32dp32b64xENS4_13SM90_TMA_LOADENS10_INS11_ILi2ELi4ELi3EEES14_NSR_INS5_IJS15_S1J_EEENS5_IJS1J_SC_EEEEEEENS4_39AutoVectorizingCopyWithAssumedAlignmentILi128EEENS4_14SM90_TMA_STOREES21_S23_S23_EEEvvEEEEvNT_6ParamsE)
        /*0044*/ 	.word	0x00000000
.L_29:


//--------------------- .nv.compat                --------------------------
	.section	.nv.compat,"",@"SHT_CUDA_COMPAT_INFO"
	.align	4
        /*0000*/ 	.byte	0x02, 0x09, 0x01, 0x00, 0x02, 0x02, 0x03, 0x00, 0x02, 0x05, 0x06, 0x00, 0x03, 0x07, 0x01, 0x01
        /*0010*/ 	.byte	0x02, 0x03, 0x01, 0x00, 0x02, 0x06, 0x01, 0x00, 0x04, 0x0b, 0x08, 0x00, 0x01, 0x00, 0x00, 0x00
        /*0020*/ 	.byte	0x00, 0x00, 0x00, 0x00


//--------------------- .nv.info._ZN7cutlass13device_kernelINS_4gemm6kernel13GemmUniversalIN4cute5tupleIJiiiiEEENS1_10collective13CollectiveMmaINS1_35MainloopSm100TmaUmmaWarpSpecializedILi4ELi2ELi4ENS5_IJNS4_1CILi2EEENSA_ILi1EEESC_EEEEENS5_IJNSA_ILi256EEENSA_ILi128EEESF_EEEaNS5_IJlSC_lEEEaSI_NS4_8TiledMMAINS4_8MMA_AtomIJNS4_21SM100_MMA_S8_2x1SM_SSIaaiLi256ELi128ELNS4_4UMMA5MajorE0ELSN_0ELNSM_8SaturateE0EEEEEENS4_6LayoutINS5_IJSC_SC_SC_EEENS5_IJNSA_ILi0EEEST_ST_EEEEENS5_IJNS4_10UnderscoreESW_SW_EEEEENS4_18SM100_TMA_2SM_LOADENS4_14ComposedLayoutINS4_7SwizzleILi3ELi4ELi3EEENS4_18smem_ptr_flag_bitsILi8EEENSR_INS5_IJNSA_ILi8EEESG_EEENS5_IJSG_SC_EEEEEEEvNS4_8identityESZ_S19_vS1A_EENS_8epilogue10collective18CollectiveEpilogueINS1C_23Sm100TmaWarpSpecializedILi2ELi2ELi64ELb0ELb0EEEJNS5_IJSG_SG_SF_EEENS5_IJNSR_ISG_SC_EENSR_INSA_ILi64EEESC_EEEEEaSI_aSI_NS1C_6fusion15FusionCallbacksIS1G_NS1M_17LinearCombinationIaiaiLNS_15FloatRoundStyleE2EEES1H_S1L_JEEENS4_5SM1004TMEM4LOAD26SM100_TMEM_LOAD_32dp32b64xENS4_13SM90_TMA_LOADENS10_INS11_ILi2ELi4ELi3EEES14_NSR_INS5_IJS15_S1J_EEENS5_IJS1J_SC_EEEEEEENS4_39AutoVectorizingCopyWithAssumedAlignmentILi128EEENS4_14SM90_TMA_STOREES21_S23_S23_EEEvvEEEEvNT_6ParamsE --------------------------
	.section	.nv.info._ZN7cutlass13device_kernelINS_4gemm6kernel13GemmUniversalIN4cute5tupleIJiiiiEEENS1_10collective13CollectiveMmaINS1_35MainloopSm100TmaUmmaWarpSpecializedILi4ELi2ELi4ENS5_IJNS4_1CILi2EEENSA_ILi1EEESC_EEEEENS5_IJNSA_ILi256EEENSA_ILi128EEESF_EEEaNS5_IJlSC_lEEEaSI_NS4_8TiledMMAINS4_8MMA_AtomIJNS4_21SM100_MMA_S8_2x1SM_SSIaaiLi256ELi128ELNS4_4UMMA5MajorE0ELSN_0ELNSM_8SaturateE0EEEEEENS4_6LayoutINS5_IJSC_SC_SC_EEENS5_IJNSA_ILi0EEEST_ST_EEEEENS5_IJNS4_10UnderscoreESW_SW_EEEEENS4_18SM100_TMA_2SM_LOADENS4_14ComposedLayoutINS4_7SwizzleILi3ELi4ELi3EEENS4_18smem_ptr_flag_bitsILi8EEENSR_INS5_IJNSA_ILi8EEESG_EEENS5_IJSG_SC_EEEEEEEvNS4_8identityESZ_S19_vS1A_EENS_8epilogue10collective18CollectiveEpilogueINS1C_23Sm100TmaWarpSpecializedILi2ELi2ELi64ELb0ELb0EEEJNS5_IJSG_SG_SF_EEENS5_IJNSR_ISG_SC_EENSR_INSA_ILi64EEESC_EEEEEaSI_aSI_NS1C_6fusion15FusionCallbacksIS1G_NS1M_17LinearCombinationIaiaiLNS_15FloatRoundStyleE2EEES1H_S1L_JEEENS4_5SM1004TMEM4LOAD26SM100_TMEM_LOAD_32dp32b64xENS4_13SM90_TMA_LOADENS10_INS11_ILi2ELi4ELi3EEES14_NSR_INS5_IJS15_S1J_EEENS5_IJS1J_SC_EEEEEEENS4_39AutoVectorizingCopyWithAssumedAlignmentILi128EEENS4_14SM90_TMA_STOREES21_S23_S23_EEEvvEEEEvNT_6ParamsE,"",@"SHT_CUDA_INFO"
	.sectionflags	@""
	.align	4


	//----- nvinfo : EIATTR_CUDA_API_VERSION
	.align		4
        /*0000*/ 	.byte	0x04, 0x37
        /*0002*/ 	.short	(.L_31 - .L_30)
.L_30:
        /*0004*/ 	.word	0x00000082


	//----- nvinfo : EIATTR_KPARAM_INFO
	.align		4
.L_31:
        /*0008*/ 	.byte	0x04, 0x17
        /*000a*/ 	.short	(.L_33 - .L_32)
.L_32:
        /*000c*/ 	.word	0x00000000
        /*0010*/ 	.short	0x0000
        /*0012*/ 	.short	0x0000
        /*0014*/ 	.byte	0x00, 0xf0, 0x01, 0x20


	//----- nvinfo : EIATTR_AT_ENTRY_FRAGMENTS
	.align		4
.L_33:
        /*0018*/ 	.byte	0x04, 0x4f
        /*001a*/ 	.short	(.L_35 - .L_34)


	//   ....[0]....
.L_34:
        /*001c*/ 	.word	0x00000007


	//----- nvinfo : EIATTR_RESERVED_SMEM_USED
	.align		4
.L_35:
        /*0020*/ 	.byte	0x01, 0x41
	.zero		2


	//----- nvinfo : EIATTR_SPARSE_MMA_MASK
	.align		4
        /*0024*/ 	.byte	0x03, 0x50
        /*0026*/ 	.short	0x0000


	//----- nvinfo : EIATTR_TCGEN05_2CTA_USED
	.align		4
        /*0028*/ 	.byte	0x01, 0x52
	.zero		2


	//----- nvinfo : EIATTR_MAXREG_COUNT
	.align		4
        /*002c*/ 	.byte	0x03, 0x1b
        /*002e*/ 	.short	0x00ff


	//----- nvinfo : EIATTR_NUM_BARRIERS
	.align		4
        /*0030*/ 	.byte	0x02, 0x4c
        /*0032*/ 	.byte	0x07
	.zero		1


	//----- nvinfo : EIATTR_EXTERNS
	.align		4
        /*0034*/ 	.byte	0x04, 0x0f
        /*0036*/ 	.short	(.L_37 - .L_36)


	//   ....[0]....
	.align		4
.L_36:
        /*0038*/ 	.word	index@(__assertfail)


	//----- nvinfo : EIATTR_MERCURY_ISA_VERSION
	.align		4
.L_37:
        /*003c*/ 	.byte	0x03, 0x5f
        /*003e*/ 	.short	0x0101


	//----- nvinfo : EIATTR_INT_WARP_WIDE_INSTR_OFFSETS
	.align		4
        /*0040*/ 	.byte	0x04, 0x31
        /*0042*/ 	.short	(.L_39 - .L_38)


	//   ....[0]....
.L_38:
        /*0044*/ 	.word	0x00000cd0


	//   ....[1]....
        /*0048*/ 	.word	0x00000d70


	//   ....[2]....
        /*004c*/ 	.word	0x00002240


	//   ....[3]....
        /*0050*/ 	.word	0x000042e0


	//   ....[4]....
        /*0054*/ 	.word	0x00004300


	//   ....[5]....
        /*0058*/ 	.word	0x00004330


	//   ....[6]....
        /*005c*/ 	.word	0x00004c60


	//   ....[7]....
        /*0060*/ 	.word	0x00004cd0


	//   ....[8]....
        /*0064*/ 	.word	0x00004eb0


	//   ....[9]....
        /*0068*/ 	.word	0x00005010


	//----- nvinfo : EIATTR_COOP_GROUP_MASK_REGIDS
	.align		4
.L_39:
        /*006c*/ 	.byte	0x04, 0x29
        /*006e*/ 	.short	(.L_41 - .L_40)


	//   ....[0]....
.L_40:
        /*0070*/ 	.word	0xffffffff


	//   ....[1]....
        /*0074*/ 	.word	0xffffffff


	//   ....[2]....
        /*0078*/ 	.word	0xffffffff


	//   ....[3]....
        /*007c*/ 	.word	0xffffffff


	//   ....[4]....
        /*0080*/ 	.word	0xffffffff


	//   ....[5]....
        /*0084*/ 	.word	0xffffffff


	//   ....[6]....
        /*0088*/ 	.word	0xffffffff


	//   ....[7]....
        /*008c*/ 	.word	0xffffffff


	//   ....[8]....
        /*0090*/ 	.word	0xffffffff


	//   ....[9]....
        /*0094*/ 	.word	0xffffffff


	//   ....[10]....
        /*0098*/ 	.word	0xffffffff


	//   ....[11]....
        /*009c*/ 	.word	0xffffffff


	//   ....[12]....
        /*00a0*/ 	.word	0xffffffff


	//   ....[13]....
        /*00a4*/ 	.word	0xffffffff


	//----- nvinfo : EIATTR_COOP_GROUP_INSTR_OFFSETS
	.align		4
.L_41:
        /*00a8*/ 	.byte	0x04, 0x28
        /*00aa*/ 	.short	(.L_43 - .L_42)


	//   ....[0]....
.L_42:
        /*00ac*/ 	.word	0x000000c0


	//   ....[1]....
        /*00b0*/ 	.word	0x00000500


	//   ....[2]....
        /*00b4*/ 	.word	0x00000680


	//   ....[3]....
        /*00b8*/ 	.word	0x000007d0


	//   ....[4]....
        /*00bc*/ 	.word	0x000008c0


	//   ....[5]....
        /*00c0*/ 	.word	0x00000a20


	//   ....[6]....
        /*00c4*/ 	.word	0x00000bb0


	//   ....[7]....
        /*00c8*/ 	.word	0x00000df0


	//   ....[8]....
        /*00cc*/ 	.word	0x00002120


	//   ....[9]....
        /*00d0*/ 	.word	0x00002f00


	//   ....[10]....
        /*00d4*/ 	.word	0x000033d0


	//   ....[11]....
        /*00d8*/ 	.word	0x00003400


	//   ....[12]....
        /*00dc*/ 	.word	0x000041e0


	//   ....[13]....
        /*00e0*/ 	.word	0x000043f0


	//----- nvinfo : EIATTR_VRC_CTA_INIT_COUNT
	.align		4
.L_43:
        /*00e4*/ 	.byte	0x02, 0x4a
        /*00e6*/ 	.byte	0x80
	.zero		1


	//----- nvinfo : EIATTR_SYSCALL_OFFSETS
	.align		4
        /*00e8*/ 	.byte	0x04, 0x46
        /*00ea*/ 	.short	(.L_45 - .L_44)


	//   ....[0]....
.L_44:
        /*00ec*/ 	.word	0x00005a50


	//   ....[1]....
        /*00f0*/ 	.word	0x00005b90


	//   ....[2]....
        /*00f4*/ 	.word	0x000063f0


	//   ....[3]....
        /*00f8*/ 	.word	0x000079f0


	//----- nvinfo : EIATTR_MBARRIER_INSTR_OFFSETS
	.align		4
.L_45:
        /*00fc*/ 	.byte	0x04, 0x39
        /*00fe*/ 	.short	(.L_47 - .L_46)


	//   ....[0]....
.L_46:
        /*0100*/ 	.word	0x000005f0
        /*0104*/ 	.word	0x000000ff
        /*0108*/ 	.word	0x00000000
        /*010c*/ 	.short	0x0100
        /*010e*/ 	.byte	0x08
	.zero		1


	//   ....[1]....
        /*0110*/ 	.word	0x00000600
        /*0114*/ 	.word	0x000000ff
        /*0118*/ 	.word	0x00000020
        /*011c*/ 	.short	0x0100
        /*011e*/ 	.byte	0x08
	.zero		1


	//   ....[2]....
        /*0120*/ 	.word	0x00000610
        /*0124*/ 	.word	0x000000ff
        /*0128*/ 	.word	0x00000008
        /*012c*/ 	.short	0x0100
        /*012e*/ 	.byte	0x08
	.zero		1


	//   ....[3]....
        /*0130*/ 	.word	0x00000620
        /*0134*/ 	.word	0x000000ff
        /*0138*/ 	.word	0x00000028
        /*013c*/ 	.short	0x0100
        /*013e*/ 	.byte	0x08
	.zero		1


	//   ....[4]....
        /*0140*/ 	.word	0x00000630
        /*0144*/ 	.word	0x000000ff
        /*0148*/ 	.word	0x00000010
        /*014c*/ 	.short	0x0100
        /*014e*/ 	.byte	0x08
	.zero		1


	//   ....[5]....
        /*0150*/ 	.word	0x00000640
        /*0154*/ 	.word	0x000000ff
        /*0158*/ 	.word	0x00000030
        /*015c*/ 	.short	0x0100
        /*015e*/ 	.byte	0x08
	.zero		1


	//   ....[6]....
        /*0160*/ 	.word	0x00000650
        /*0164*/ 	.word	0x000000ff
        /*0168*/ 	.word	0x00000018
        /*016c*/ 	.short	0x0100
        /*016e*/ 	.byte	0x08
	.zero		1


	//   ....[7]....
        /*0170*/ 	.word	0x00000660
        /*0174*/ 	.word	0x000000ff
        /*0178*/ 	.word	0x00000038
        /*017c*/ 	.short	0x0100
        /*017e*/ 	.byte	0x08
	.zero		1


	//   ....[8]....
        /*0180*/ 	.word	0x00000780
        /*0184*/ 	.word	0x000000ff
        /*0188*/ 	.word	0x00000040
        /*018c*/ 	.short	0x0100
        /*018e*/ 	.byte	0x09
	.zero		1


	//   ....[9]....
        /*0190*/ 	.word	0x00000790
        /*0194*/ 	.word	0x000000ff
        /*0198*/ 	.word	0x00000050
        /*019c*/ 	.short	0x0100
        /*019e*/ 	.byte	0x09
	.zero		1


	//   ....[10]....
        /*01a0*/ 	.word	0x000007a0
        /*01a4*/ 	.word	0x000000ff
        /*01a8*/ 	.word	0x00000048
        /*01ac*/ 	.short	0x0100
        /*01ae*/ 	.byte	0x09
	.zero		1


	//   ....[11]....
        /*01b0*/ 	.word	0x000007b0
        /*01b4*/ 	.word	0x000000ff
        /*01b8*/ 	.word	0x00000058
        /*01bc*/ 	.short	0x0100
        /*01be*/ 	.byte	0x09
	.zero		1


	//   ....[12]....
        /*01c0*/ 	.word	0x00000890
        /*01c4*/ 	.word	0x000000ff
        /*01c8*/ 	.word	0x00000060
        /*01cc*/ 	.short	0x0100
        /*01ce*/ 	.byte	0x08
	.zero		1


	//   ....[13]....
        /*01d0*/ 	.word	0x000008a0
        /*01d4*/ 	.word	0x000000ff
        /*01d8*/ 	.word	0x00000068
        /*01dc*/ 	.short	0x0100
        /*01de*/ 	.byte	0x08
	.zero		1


	//   ....[14]....
        /*01e0*/ 	.word	0x000009d0
        /*01e4*/ 	.word	0x000000ff
        /*01e8*/ 	.word	0x00000070
        /*01ec*/ 	.short	0x0100
        /*01ee*/ 	.byte	0x08
	.zero		1


	//   ....[15]....
        /*01f0*/ 	.word	0x000009e0
        /*01f4*/ 	.word	0x000000ff
        /*01f8*/ 	.word	0x00000080
        /*01fc*/ 	.short	0x0100
        /*01fe*/ 	.byte	0x08
	.zero		1


	//   ....[16]....
        /*0200*/ 	.word	0x000009f0
        /*0204*/ 	.word	0x000000ff
        /*0208*/ 	.word	0x00000078
        /*020c*/ 	.short	0x0100
        /*020e*/ 	.byte	0x08
	.zero		1


	//   ....[17]....
        /*0210*/ 	.word	0x00000a00
        /*0214*/ 	.word	0x000000ff
        /*0218*/ 	.word	0x00000088
        /*021c*/ 	.short	0x0100
        /*021e*/ 	.byte	0x08
	.zero		1


	//   ....[18]....
        /*0220*/ 	.word	0x00000b20
        /*0224*/ 	.word	0x000000ff
        /*0228*/ 	.word	0x00000090
        /*022c*/ 	.short	0x0100
        /*022e*/ 	.byte	0x09
	.zero		1


	//   ....[19]....
        /*0230*/ 	.word	0x00000b30
        /*0234*/ 	.word	0x000000ff
        /*0238*/ 	.word	0x000000b0
        /*023c*/ 	.short	0x0100
        /*023e*/ 	.byte	0x09
	.zero		1


	//   ....[20]....
        /*0240*/ 	.word	0x00000b40
        /*0244*/ 	.word	0x000000ff
        /*0248*/ 	.word	0x00000098
        /*024c*/ 	.short	0x0100
        /*024e*/ 	.byte	0x09
	.zero		1


	//   ....[21]....
        /*0250*/ 	.word	0x00000b50
        /*0254*/ 	.word	0x000000ff
        /*0258*/ 	.word	0x000000b8
        /*025c*/ 	.short	0x0100
        /*025e*/ 	.byte	0x09
	.zero		1


	//   ....[22]....
        /*0260*/ 	.word	0x00000b60
        /*0264*/ 	.word	0x000000ff
        /*0268*/ 	.word	0x000000a0
        /*026c*/ 	.short	0x0100
        /*026e*/ 	.byte	0x09
	.zero		1


	//   ....[23]....
        /*0270*/ 	.word	0x00000b70
        /*0274*/ 	.word	0x000000ff
        /*0278*/ 	.word	0x000000c0
        /*027c*/ 	.short	0x0100
        /*027e*/ 	.byte	0x09
	.zero		1


	//   ....[24]....
        /*0280*/ 	.word	0x00000b80
        /*0284*/ 	.word	0x000000ff
        /*0288*/ 	.word	0x000000a8
        /*028c*/ 	.short	0x0100
        /*028e*/ 	.byte	0x09
	.zero		1


	//   ....[25]....
        /*0290*/ 	.word	0x00000b90
        /*0294*/ 	.word	0x000000ff
        /*0298*/ 	.word	0x000000c8
        /*029c*/ 	.short	0x0100
        /*029e*/ 	.byte	0x09
	.zero		1


	//   ....[26]....
        /*02a0*/ 	.word	0x00000c80
        /*02a4*/ 	.word	0x000000ff
        /*02a8*/ 	.word	0x000000d0
        /*02ac*/ 	.short	0x0100
        /*02ae*/ 	.byte	0x08
	.zero		1


	//   ....[27]....
        /*02b0*/ 	.word	0x00000c90
        /*02b4*/ 	.word	0x000000ff
        /*02b8*/ 	.word	0x000000e0
        /*02bc*/ 	.short	0x0100
        /*02be*/ 	.byte	0x08
	.zero		1


	//   ....[28]....
        /*02c0*/ 	.word	0x00000ca0
        /*02c4*/ 	.word	0x000000ff
        /*02c8*/ 	.word	0x000000d8
        /*02cc*/ 	.short	0x0100
        /*02ce*/ 	.byte	0x08
	.zero		1


	//   ....[29]....
        /*02d0*/ 	.word	0x00000cb0
        /*02d4*/ 	.word	0x000000ff
        /*02d8*/ 	.word	0x000000e8
        /*02dc*/ 	.short	0x0100
        /*02de*/ 	.byte	0x08
	.zero		1


	//   ....[30]....
        /*02e0*/ 	.word	0x00000da0
        /*02e4*/ 	.word	0x000000ff
        /*02e8*/ 	.word	0x000000f0
        /*02ec*/ 	.short	0x0100
        /*02ee*/ 	.byte	0x06
	.zero		1


	//   ....[31]....
        /*02f0*/ 	.word	0x000017c0
        /*02f4*/ 	.word	0x00000003
        /*02f8*/ 	.word	0x000000e0
        /*02fc*/ 	.short	0x010a
        /*02fe*/ 	.byte	0xff
	.zero		1


	//   ....[32]....
        /*0300*/ 	.word	0x000017f0
        /*0304*/ 	.word	0x00000003
        /*0308*/ 	.word	0x000000d0
        /*030c*/ 	.short	0x0101
        /*030e*/ 	.byte	0xff
	.zero		1


	//   ....[33]....
        /*0310*/ 	.word	0x000018f0
        /*0314*/ 	.word	0x000000ff
        /*0318*/ 	.word	0x00000020
        /*031c*/ 	.short	0x010a
        /*031e*/ 	.byte	0x08
	.zero		1


	//   ....[34]....
        /*0320*/ 	.word	0x000019c0
        /*0324*/ 	.word	0x000000ff
        /*0328*/ 	.word	0x00000020
        /*032c*/ 	.short	0x010a
        /*032e*/ 	.byte	0x21
	.zero		1


	//   ....[35]....
        /*0330*/ 	.word	0x00001b70
        /*0334*/ 	.word	0x000000ff
        /*0338*/ 	.word	0x00000020
        /*033c*/ 	.short	0x010a
        /*033e*/ 	.byte	0x08
	.zero		1


	//   ....[36]....
        /*0340*/ 	.word	0x00001d30
        /*0344*/ 	.word	0x000000ff
        /*0348*/ 	.word	0x00000068
        /*034c*/ 	.short	0x0101
        /*034e*/ 	.byte	0x04
	.zero		1


	//   ....[37]....
        /*0350*/ 	.word	0x00001d50
        /*0354*/ 	.word	0x000000ff
        /*0358*/ 	.word	0x00000020
        /*035c*/ 	.short	0x010a
        /*035e*/ 	.byte	0x08
	.zero		1


	//   ....[38]....
        /*0360*/ 	.word	0x00001dd0
        /*0364*/ 	.word	0x000000ff
        /*0368*/ 	.word	0x00000020
        /*036c*/ 	.short	0x010a
        /*036e*/ 	.byte	0x21
	.zero		1


	//   ....[39]....
        /*0370*/ 	.word	0x00001f60
        /*0374*/ 	.word	0x000000ff
        /*0378*/ 	.word	0x00000020
        /*037c*/ 	.short	0x010a
        /*037e*/ 	.byte	0x08
	.zero		1


	//   ....[40]....
        /*0380*/ 	.word	0x00002150
        /*0384*/ 	.word	0x00000002
        /*0388*/ 	.word	0x00000070
        /*038c*/ 	.short	0x010a
        /*038e*/ 	.byte	0xff
	.zero		1


	//   ....[41]....
        /*0390*/ 	.word	0x00002210
        /*0394*/ 	.word	0x00000002
        /*0398*/ 	.word	0x00000000
        /*039c*/ 	.short	0x0101
        /*039e*/ 	.byte	0xff
	.zero		1


	//   ....[42]....
        /*03a0*/ 	.word	0x00002770
        /*03a4*/ 	.word	0x000000ff
        /*03a8*/ 	.word	0x00000000
        /*03ac*/ 	.short	0x010a
        /*03ae*/ 	.byte	0x05
	.zero		1


	//   ....[43]....
        /*03b0*/ 	.word	0x00002800
        /*03b4*/ 	.word	0x000000ff
        /*03b8*/ 	.word	0x00000000
        /*03bc*/ 	.short	0x010a
        /*03be*/ 	.byte	0x05
	.zero		1


	//   ....[44]....
        /*03c0*/ 	.word	0x00002890
        /*03c4*/ 	.word	0x000000ff
        /*03c8*/ 	.word	0x00000000
        /*03cc*/ 	.short	0x010a
        /*03ce*/ 	.byte	0x05
	.zero		1


	//   ....[45]....
        /*03d0*/ 	.word	0x00002930
        /*03d4*/ 	.word	0x00000000
        /*03d8*/ 	.word	0x00000000
        /*03dc*/ 	.short	0x010a
        /*03de*/ 	.byte	0xff
	.zero		1


	//   ....[46]....
        /*03e0*/ 	.word	0x00002a60
        /*03e4*/ 	.word	0x00000000
        /*03e8*/ 	.word	0x000000d0
        /*03ec*/ 	.short	0x010a
        /*03ee*/ 	.byte	0xff
	.zero		1


	//   ....[47]....
        /*03f0*/ 	.word	0x00002ad0
        /*03f4*/ 	.word	0x00000004
        /*03f8*/ 	.word	0x00000000
        /*03fc*/ 	.short	0x0101
        /*03fe*/ 	.byte	0xff
	.zero		1


	//   ....[48]....
        /*0400*/ 	.word	0x00002af0
        /*0404*/ 	.word	0x000000ff
        /*0408*/ 	.word	0x00000080
        /*040c*/ 	.short	0x010a
        /*040e*/ 	.byte	0x05
	.zero		1


	//   ....[49]....
        /*0410*/ 	.word	0x00002c10
        /*0414*/ 	.word	0x00000000
        /*0418*/ 	.word	0x00000070
        /*041c*/ 	.short	0x010a
        /*041e*/ 	.byte	0xff
	.zero		1


	//   ....[50]....
        /*0420*/ 	.word	0x00002d10
        /*0424*/ 	.word	0x00000000
        /*0428*/ 	.word	0x00000000
        /*042c*/ 	.short	0x0101
        /*042e*/ 	.byte	0xff
	.zero		1


	//   ....[51]....
        /*0430*/ 	.word	0x00002da0
        /*0434*/ 	.word	0x000000ff
        /*0438*/ 	.word	0x00000080
        /*043c*/ 	.short	0x0106
        /*043e*/ 	.byte	0x05
	.zero		1


	//   ....[52]....
        /*0440*/ 	.word	0x00002dc0
        /*0444*/ 	.word	0x000000ff
        /*0448*/ 	.word	0x00000080
        /*044c*/ 	.short	0x010a
        /*044e*/ 	.byte	0x05
	.zero		1


	//   ....[53]....
        /*0450*/ 	.word	0x00002e50
        /*0454*/ 	.word	0x000000ff
        /*0458*/ 	.word	0x00000080
        /*045c*/ 	.short	0x0106
        /*045e*/ 	.byte	0x04
	.zero		1


	//   ....[54]....
        /*0460*/ 	.word	0x00002e90
        /*0464*/ 	.word	0x00000000
        /*0468*/ 	.word	0x00000080
        /*046c*/ 	.short	0x010a
        /*046e*/ 	.byte	0xff
	.zero		1


	//   ....[55]....
        /*0470*/ 	.word	0x000030d0
        /*0474*/ 	.word	0x000000ff
        /*0478*/ 	.word	0x00000008
        /*047c*/ 	.short	0x010a
        /*047e*/ 	.byte	0x06
	.zero		1


	//   ....[56]....
        /*0480*/ 	.word	0x000030f0
        /*0484*/ 	.word	0x000000ff
        /*0488*/ 	.word	0x00000008
        /*048c*/ 	.short	0x010a
        /*048e*/ 	.byte	0x06
	.zero		1


	//   ....[57]....
        /*0490*/ 	.word	0x00003280
        /*0494*/ 	.word	0x000000ff
        /*0498*/ 	.word	0x00000008
        /*049c*/ 	.short	0x010a
        /*049e*/ 	.byte	0x06
	.zero		1


	//   ....[58]....
        /*04a0*/ 	.word	0x000032a0
        /*04a4*/ 	.word	0x000000ff
        /*04a8*/ 	.word	0x00000008
        /*04ac*/ 	.short	0x010a
        /*04ae*/ 	.byte	0x06
	.zero		1


	//   ....[59]....
        /*04b0*/ 	.word	0x00003360
        /*04b4*/ 	.word	0x000000ff
        /*04b8*/ 	.word	0x00000000
        /*04bc*/ 	.short	0x0101
        /*04be*/ 	.byte	0x07
	.zero		1


	//   ....[60]....
        /*04c0*/ 	.word	0x00003720
        /*04c4*/ 	.word	0x00000000
        /*04c8*/ 	.word	0x00000070
        /*04cc*/ 	.short	0x010a
        /*04ce*/ 	.byte	0xff
	.zero		1


	//   ....[61]....
        /*04d0*/ 	.word	0x000037e0
        /*04d4*/ 	.word	0x00000000
        /*04d8*/ 	.word	0x00000000
        /*04dc*/ 	.short	0x0101
        /*04de*/ 	.byte	0xff
	.zero		1


	//   ....[62]....
        /*04e0*/ 	.word	0x00003890
        /*04e4*/ 	.word	0x000000ff
        /*04e8*/ 	.word	0x00000000
        /*04ec*/ 	.short	0x010a
        /*04ee*/ 	.byte	0x09
	.zero		1


	//   ....[63]....
        /*04f0*/ 	.word	0x000038b0
        /*04f4*/ 	.word	0x000000ff
        /*04f8*/ 	.word	0x000000b0
        /*04fc*/ 	.short	0x010a
        /*04fe*/ 	.byte	0x08
	.zero		1


	//   ....[64]....
        /*0500*/ 	.word	0x00003960
        /*0504*/ 	.word	0x000000ff
        /*0508*/ 	.word	0x00000000
        /*050c*/ 	.short	0x010a
        /*050e*/ 	.byte	0x0e
	.zero		1


	//   ....[65]....
        /*0510*/ 	.word	0x00003a90
        /*0514*/ 	.word	0x000000ff
        /*0518*/ 	.word	0x00000000
        /*051c*/ 	.short	0x010a
        /*051e*/ 	.byte	0x26
	.zero		1


	//   ....[66]....
        /*0520*/ 	.word	0x00003ed0
        /*0524*/ 	.word	0x000000ff
        /*0528*/ 	.word	0x00000000
        /*052c*/ 	.short	0x010a
        /*052e*/ 	.byte	0x08
	.zero		1


	//   ....[67]....
        /*0530*/ 	.word	0x00003f60
        /*0534*/ 	.word	0x000000ff
        /*0538*/ 	.word	0x00000000
        /*053c*/ 	.short	0x010a
        /*053e*/ 	.byte	0x08
	.zero		1


	//   ....[68]....
        /*0540*/ 	.word	0x00003ff0
        /*0544*/ 	.word	0x000000ff
        /*0548*/ 	.word	0x00000000
        /*054c*/ 	.short	0x010a
        /*054e*/ 	.byte	0x08
	.zero		1


	//   ....[69]....
        /*0550*/ 	.word	0x00004090
        /*0554*/ 	.word	0x00000000
        /*0558*/ 	.word	0x00000000
        /*055c*/ 	.short	0x010a
        /*055e*/ 	.byte	0xff
	.zero		1


	//   ....[70]....
        /*0560*/ 	.word	0x000040d0
        /*0564*/ 	.word	0x00000000
        /*0568*/ 	.word	0x00000000
        /*056c*/ 	.short	0x010a
        /*056e*/ 	.byte	0xff
	.zero		1


	//   ....[71]....
        /*0570*/ 	.word	0x00004140
        /*0574*/ 	.word	0x000000ff
        /*0578*/ 	.word	0x00000000
        /*057c*/ 	.short	0x0101
        /*057e*/ 	.byte	0x05
	.zero		1


	//   ....[72]....
        /*0580*/ 	.word	0x00004180
        /*0584*/ 	.word	0x000000ff
        /*0588*/ 	.word	0x000000f0
        /*058c*/ 	.short	0x010a
        /*058e*/ 	.byte	0x07
	.zero		1


	//   ....[73]....
        /*0590*/ 	.word	0x000041d0
        /*0594*/ 	.word	0x000000ff
        /*0598*/ 	.word	0x00000000
        /*059c*/ 	.short	0x0101
        /*059e*/ 	.byte	0x05
	.zero		1


	//   ....[74]....
        /*05a0*/ 	.word	0x00004600
        /*05a4*/ 	.word	0x00000000
        /*05a8*/ 	.word	0x00000070
        /*05ac*/ 	.short	0x010a
        /*05ae*/ 	.byte	0xff
	.zero		1


	//   ....[75]....
        /*05b0*/ 	.word	0x000046c0
        /*05b4*/ 	.word	0x00000000
        /*05b8*/ 	.word	0x00000000
        /*05bc*/ 	.short	0x0101
        /*05be*/ 	.byte	0xff
	.zero		1


	//   ....[76]....
        /*05c0*/ 	.word	0x000049e0
        /*05c4*/ 	.word	0x000000ff
        /*05c8*/ 	.word	0x00000068
        /*05cc*/ 	.short	0x010a
        /*05ce*/ 	.byte	0x06
	.zero		1


	//   ....[77]....
        /*05d0*/ 	.word	0x00004bd0
        /*05d4*/ 	.word	0x000000ff
        /*05d8*/ 	.word	0x00000050
        /*05dc*/ 	.short	0x010a
        /*05de*/ 	.byte	0x06
	.zero		1


	//   ....[78]....
        /*05e0*/ 	.word	0x00004da0
        /*05e4*/ 	.word	0x000000ff
        /*05e8*/ 	.word	0x00000040
        /*05ec*/ 	.short	0x010b
        /*05ee*/ 	.byte	0x06
	.zero		1


	//   ....[79]....
        /*05f0*/ 	.word	0x00004e10
        /*05f4*/ 	.word	0x000000ff
        /*05f8*/ 	.word	0x00000000
        /*05fc*/ 	.short	0x0101
        /*05fe*/ 	.byte	0x08
	.zero		1


	//   ....[80]....
        /*0600*/ 	.word	0x00004e40
        /*0604*/ 	.word	0x000000ff
        /*0608*/ 	.word	0x00000058
        /*060c*/ 	.short	0x010a
        /*060e*/ 	.byte	0x06
	.zero		1


	//   ....[81]....
        /*0610*/ 	.word	0x00005050
        /*0614*/ 	.word	0x000000ff
        /*0618*/ 	.word	0x00000048
        /*061c*/ 	.short	0x010b
        /*061e*/ 	.byte	0x06
	.zero		1


	//   ....[82]....
        /*0620*/ 	.word	0x00005070
        /*0624*/ 	.word	0x000000ff
        /*0628*/ 	.word	0x00000000
        /*062c*/ 	.short	0x0101
        /*062e*/ 	.byte	0x0d
	.zero		1


	//   ....[83]....
        /*0630*/ 	.word	0x000050a0
        /*0634*/ 	.word	0x000000ff
        /*0638*/ 	.word	0x00000050
        /*063c*/ 	.short	0x010a
        /*063e*/ 	.byte	0x06
	.zero		1


	//   ....[84]....
        /*0640*/ 	.word	0x000050e0
        /*0644*/ 	.word	0x00000000
        /*0648*/ 	.word	0x00000058
        /*064c*/ 	.short	0x010a
        /*064e*/ 	.byte	0xff
	.zero		1


	//   ....[85]....
        /*0650*/ 	.word	0x00005420
        /*0654*/ 	.word	0x00000000
        /*0658*/ 	.word	0x00000070
        /*065c*/ 	.short	0x010a
        /*065e*/ 	.byte	0xff
	.zero		1


	//   ....[86]....
        /*0660*/ 	.word	0x00005530
        /*0664*/ 	.word	0x00000000
        /*0668*/ 	.word	0x00000000
        /*066c*/ 	.short	0x0101
        /*066e*/ 	.byte	0xff
	.zero		1


	//   ....[87]....
        /*0670*/ 	.word	0x00005f90
        /*0674*/ 	.word	0x00000003
        /*0678*/ 	.word	0x00000040
        /*067c*/ 	.short	0x010a
        /*067e*/ 	.byte	0xff
	.zero		1


	//   ....[88]....
        /*0680*/ 	.word	0x00005fd0
        /*0684*/ 	.word	0x000000ab
        /*0688*/ 	.word	0x00000090
        /*068c*/ 	.short	0x010a
        /*068e*/ 	.byte	0xff
	.zero		1


	//   ....[89]....
        /*0690*/ 	.word	0x00006110
        /*0694*/ 	.word	0x00000003
        /*0698*/ 	.word	0x00000040
        /*069c*/ 	.short	0x010a
        /*069e*/ 	.byte	0xff
	.zero		1


	//   ....[90]....
        /*06a0*/ 	.word	0x00006250
        /*06a4*/ 	.word	0x00000000
        /*06a8*/ 	.word	0x00000000
        /*06ac*/ 	.short	0x0101
        /*06ae*/ 	.byte	0xff
	.zero		1


	//   ....[91]....
        /*06b0*/ 	.word	0x000062d0
        /*06b4*/ 	.word	0x000000ab
        /*06b8*/ 	.word	0x00000090
        /*06bc*/ 	.short	0x010a
        /*06be*/ 	.byte	0xff
	.zero		1


	//   ....[92]....
        /*06c0*/ 	.word	0x00007660
        /*06c4*/ 	.word	0x0000007c
        /*06c8*/ 	.word	0x00000040
        /*06cc*/ 	.short	0x010a
        /*06ce*/ 	.byte	0xff
	.zero		1


	//   ....[93]....
        /*06d0*/ 	.word	0x00007730
        /*06d4*/ 	.word	0x0000007c
        /*06d8*/ 	.word	0x00000040
        /*06dc*/ 	.short	0x010a
        /*06de*/ 	.byte	0xff
	.zero		1


	//   ....[94]....
        /*06e0*/ 	.word	0x00007890
        /*06e4*/ 	.word	0x00000003
        /*06e8*/ 	.word	0x00000000
        /*06ec*/ 	.short	0x0101
        /*06ee*/ 	.byte	0xff
	.zero		1


	//   ....[95]....
        /*06f0*/ 	.word	0x00007b70
        /*06f4*/ 	.word	0x000000ab
        /*06f8*/ 	.word	0x00000000
        /*06fc*/ 	.short	0x0101
        /*06fe*/ 	.byte	0xff
	.zero		1


	//   ....[96]....
        /*0700*/ 	.word	0x00008de0
        /*0704*/ 	.word	0x00000003
        /*0708*/ 	.word	0x000000e0
        /*070c*/ 	.short	0x010a
        /*070e*/ 	.byte	0xff
	.zero		1


	//   ....[97]....
        /*0710*/ 	.word	0x00008e40
        /*0714*/ 	.word	0x00000002
        /*0718*/ 	.word	0x00000020
        /*071c*/ 	.short	0x010a
        /*071e*/ 	.byte	0xff
	.zero		1


	//   ....[98]....
        /*0720*/ 	.word	0x00008ea0
        /*0724*/ 	.word	0x00000002
        /*0728*/ 	.word	0x00000020
        /*072c*/ 	.short	0x010a
        /*072e*/ 	.byte	0xff
	.zero		1


	//   ....[99]....
        /*0730*/ 	.word	0x00008ef0
        /*0734*/ 	.word	0x00000002
        /*0738*/ 	.word	0x00000070
        /*073c*/ 	.short	0x010a
        /*073e*/ 	.byte	0xff
	.zero		1


	//   ....[100]....
        /*0740*/ 	.word	0x00008f50
        /*0744*/ 	.word	0x00000000
        /*0748*/ 	.word	0x00000000
        /*074c*/ 	.short	0x010a
        /*074e*/ 	.byte	0xff
	.zero		1


	//   ....[101]....
        /*0750*/ 	.word	0x00008fb0
        /*0754*/ 	.word	0x00000000
        /*0758*/ 	.word	0x00000000
        /*075c*/ 	.short	0x010a
        /*075e*/ 	.byte	0xff
	.zero		1


	//   ....[102]....
        /*0760*/ 	.word	0x00009010
        /*0764*/ 	.word	0x00000000
        /*0768*/ 	.word	0x00000000
        /*076c*/ 	.short	0x010a
        /*076e*/ 	.byte	0xff
	.zero		1


	//   ....[103]....
        /*0770*/ 	.word	0x00009060
        /*0774*/ 	.word	0x00000000
        /*0778*/ 	.word	0x000000d0
        /*077c*/ 	.short	0x010a
        /*077e*/ 	.byte	0xff
	.zero		1


	//   ....[104]....
        /*0780*/ 	.word	0x000090c0
        /*0784*/ 	.word	0x00000000
        /*0788*/ 	.word	0x00000080
        /*078c*/ 	.short	0x010a
        /*078e*/ 	.byte	0xff
	.zero		1


	//   ....[105]....
        /*0790*/ 	.word	0x00009110
        /*0794*/ 	.word	0x00000000
        /*0798*/ 	.word	0x00000070
        /*079c*/ 	.short	0x010a
        /*079e*/ 	.byte	0xff
	.zero		1


	//   ....[106]....
        /*07a0*/ 	.word	0x00009170
        /*07a4*/ 	.word	0x00000000
        /*07a8*/ 	.word	0x00000080
        /*07ac*/ 	.short	0x010a
        /*07ae*/ 	.byte	0xff
	.zero		1


	//   ....[107]....
        /*07b0*/ 	.word	0x000091d0
        /*07b4*/ 	.word	0x00000004
        /*07b8*/ 	.word	0x00000008
        /*07bc*/ 	.short	0x010a
        /*07be*/ 	.byte	0xff
	.zero		1


	//   ....[108]....
        /*07c0*/ 	.word	0x000092b0
        /*07c4*/ 	.word	0x00000002
        /*07c8*/ 	.word	0x00000008
        /*07cc*/ 	.short	0x010a
        /*07ce*/ 	.byte	0xff
	.zero		1


	//   ....[109]....
        /*07d0*/ 	.word	0x00009300
        /*07d4*/ 	.word	0x00000000
        /*07d8*/ 	.word	0x00000070
        /*07dc*/ 	.short	0x010a
        /*07de*/ 	.byte	0xff
	.zero		1


	//   ....[110]....
        /*07e0*/ 	.word	0x00009360
        /*07e4*/ 	.word	0x00000000
        /*07e8*/ 	.word	0x000000b0
        /*07ec*/ 	.short	0x010a
        /*07ee*/ 	.byte	0xff
	.zero		1


	//   ....[111]....
        /*07f0*/ 	.word	0x000093c0
        /*07f4*/ 	.word	0x00000000
        /*07f8*/ 	.word	0x00000000
        /*07fc*/ 	.short	0x010a
        /*07fe*/ 	.byte	0xff
	.zero		1


	//   ....[112]....
        /*0800*/ 	.word	0x00009420
        /*0804*/ 	.word	0x00000000
        /*0808*/ 	.word	0x00000000
        /*080c*/ 	.short	0x010a
        /*080e*/ 	.byte	0xff
	.zero		1


	//   ....[113]....
        /*0810*/ 	.word	0x00009480
        /*0814*/ 	.word	0x00000000
        /*0818*/ 	.word	0x00000000
        /*081c*/ 	.short	0x010a
        /*081e*/ 	.byte	0xff
	.zero		1


	//   ....[114]....
        /*0820*/ 	.word	0x000094e0
        /*0824*/ 	.word	0x00000000
        /*0828*/ 	.word	0x00000000
        /*082c*/ 	.short	0x010a
        /*082e*/ 	.byte	0xff
	.zero		1


	//   ....[115]....
        /*0830*/ 	.word	0x00009540
        /*0834*/ 	.word	0x00000000
        /*0838*/ 	.word	0x000000f0
        /*083c*/ 	.short	0x010a
        /*083e*/ 	.byte	0xff
	.zero		1


	//   ....[116]....
        /*0840*/ 	.word	0x00009590
        /*0844*/ 	.word	0x00000000
        /*0848*/ 	.word	0x00000070
        /*084c*/ 	.short	0x010a
        /*084e*/ 	.byte	0xff
	.zero		1


	//   ....[117]....
        /*0850*/ 	.word	0x000095f0
        /*0854*/ 	.word	0x00000000
        /*0858*/ 	.word	0x00000068
        /*085c*/ 	.short	0x010a
        /*085e*/ 	.byte	0xff
	.zero		1


	//   ....[118]....
        /*0860*/ 	.word	0x00009650
        /*0864*/ 	.word	0x00000003
        /*0868*/ 	.word	0x00000050
        /*086c*/ 	.short	0x010a
        /*086e*/ 	.byte	0xff
	.zero		1


	//   ....[119]....
        /*0870*/ 	.word	0x000096b0
        /*0874*/ 	.word	0x00000003
        /*0878*/ 	.word	0x00000058
        /*087c*/ 	.short	0x010a
        /*087e*/ 	.byte	0xff
	.zero		1


	//   ....[120]....
        /*0880*/ 	.word	0x00009710
        /*0884*/ 	.word	0x00000000
        /*0888*/ 	.word	0x00000050
        /*088c*/ 	.short	0x010a
        /*088e*/ 	.byte	0xff
	.zero		1


	//   ....[121]....
        /*0890*/ 	.word	0x00009760
        /*0894*/ 	.word	0x00000000
        /*0898*/ 	.word	0x00000070
        /*089c*/ 	.short	0x010a
        /*089e*/ 	.byte	0xff
	.zero		1


	//   ....[122]....
        /*08a0*/ 	.word	0x000097b0
        /*08a4*/ 	.word	0x00000003
        /*08a8*/ 	.word	0x00000040
        /*08ac*/ 	.short	0x010a
        /*08ae*/ 	.byte	0xff
	.zero		1


	//   ....[123]....
        /*08b0*/ 	.word	0x00009800
        /*08b4*/ 	.word	0x000000ab
        /*08b8*/ 	.word	0x00000090
        /*08bc*/ 	.short	0x010a
        /*08be*/ 	.byte	0xff
	.zero		1


	//   ....[124]....
        /*08c0*/ 	.word	0x00009850
        /*08c4*/ 	.word	0x0000007c
        /*08c8*/ 	.word	0x00000040
        /*08cc*/ 	.short	0x010a
        /*08ce*/ 	.byte	0xff
	.zero		1


	//----- nvinfo : EIATTR_NUM_MBARRIERS
	.align		4
.L_47:
        /*08d0*/ 	.byte	0x03, 0x38
        /*08d2*/ 	.short	0x001f


	//----- nvinfo : EIATTR_EXIT_INSTR_OFFSETS
	.align		4
        /*08d4*/ 	.byte	0x04, 0x1c
        /*08d6*/ 	.short	(.L_49 - .L_48)


	//   ....[0]....
.L_48:
        /*08d8*/ 	.word	0x00002960


	//   ....[1]....
        /*08dc*/ 	.word	0x00002e60


	//   ....[2]....
        /*08e0*/ 	.word	0x00002ec0


	//   ....[3]....
        /*08e4*/ 	.word	0x00004400


	//   ....[4]....
        /*08e8*/ 	.word	0x00005110


	//   ....[5]....
        /*08ec*/ 	.word	0x00005150


	//   ....[6]....
        /*08f0*/ 	.word	0x00008dd0


	//----- nvinfo : EIATTR_MAX_THREADS
	.align		4
.L_49:
        /*08f4*/ 	.byte	0x04, 0x05
        /*08f6*/ 	.short	(.L_51 - .L_50)
.L_50:
        /*08f8*/ 	.word	0x00000100
        /*08fc*/ 	.word	0x00000001
        /*0900*/ 	.word	0x00000001


	//----- nvinfo : EIATTR_CRS_STACK_SIZE
	.align		4
.L_51:
        /*0904*/ 	.byte	0x04, 0x1e
        /*0906*/ 	.short	(.L_53 - .L_52)
.L_52:
        /*0908*/ 	.word	0x00000000


	//----- nvinfo : EIATTR_CBANK_PARAM_SIZE
	.align		4
.L_53:
        /*090c*/ 	.byte	0x03, 0x19
        /*090e*/ 	.short	0x0800


	//----- nvinfo : EIATTR_PARAM_CBANK
	.align		4
        /*0910*/ 	.byte	0x04, 0x0a
        /*0912*/ 	.short	(.L_55 - .L_54)
	.align		4
.L_54:
        /*0914*/ 	.word	index@(.nv.constant0._ZN7cutlass13device_kernelINS_4gemm6kernel13GemmUniversalIN4cute5tupleIJiiiiEEENS1_10collective13CollectiveMmaINS1_35MainloopSm100TmaUmmaWarpSpecializedILi4ELi2ELi4ENS5_IJNS4_1CILi2EEENSA_ILi1EEESC_EEEEENS5_IJNSA_ILi256EEENSA_ILi128EEESF_EEEaNS5_IJlSC_lEEEaSI_NS4_8TiledMMAINS4_8MMA_AtomIJNS4_21SM100_MMA_S8_2x1SM_SSIaaiLi256ELi128ELNS4_4UMMA5MajorE0ELSN_0ELNSM_8SaturateE0EEEEEENS4_6LayoutINS5_IJSC_SC_SC_EEENS5_IJNSA_ILi0EEEST_ST_EEEEENS5_IJNS4_10UnderscoreESW_SW_EEEEENS4_18SM100_TMA_2SM_LOADENS4_14ComposedLayoutINS4_7SwizzleILi3ELi4ELi3EEENS4_18smem_ptr_flag_bitsILi8EEENSR_INS5_IJNSA_ILi8EEESG_EEENS5_IJSG_SC_EEEEEEEvNS4_8identityESZ_S19_vS1A_EENS_8epilogue10collective18CollectiveEpilogueINS1C_23Sm100TmaWarpSpecializedILi2ELi2ELi64ELb0ELb0EEEJNS5_IJSG_SG_SF_EEENS5_IJNSR_ISG_SC_EENSR_INSA_ILi64EEESC_EEEEEaSI_aSI_NS1C_6fusion15FusionCallbacksIS1G_NS1M_17LinearCombinationIaiaiLNS_15FloatRoundStyleE2EEES1H_S1L_JEEENS4_5SM1004TMEM4LOAD26SM100_TMEM_LOAD_32dp32b64xENS4_13SM90_TMA_LOADENS10_INS11_ILi2ELi4ELi3EEES14_NSR_INS5_IJS15_S1J_EEENS5_IJS1J_SC_EEEEEEENS4_39AutoVectorizingCopyWithAssumedAlignmentILi128EEENS4_14SM90_TMA_STOREES21_S23_S23_EEEvvEEEEvNT_6ParamsE)
        /*0918*/ 	.short	0x0380
        /*091a*/ 	.short	0x0800


	//----- nvinfo : EIATTR_SW_WAR
	.align		4
.L_55:
        /*091c*/ 	.byte	0x04, 0x36
        /*091e*/ 	.short	(.L_57 - .L_56)
.L_56:
        /*0920*/ 	.word	0x00000008
.L_57:


//--------------------- .nv.callgraph             --------------------------
	.section	.nv.callgraph,"",@"SHT_CUDA_CALLGRAPH"
	.align	4
	.sectionentsize	8
	.align		4
        /*0000*/ 	.word	0x00000000
	.align		4
        /*0004*/ 	.word	0xffffffff
	.align		4
        /*0008*/ 	.word	index@(_ZN7cutlass13device_kernelINS_4gemm6kernel13GemmUniversalIN4cute5tupleIJiiiiEEENS1_10collective13CollectiveMmaINS1_35MainloopSm100TmaUmmaWarpSpecializedILi4ELi2ELi4ENS5_IJNS4_1CILi2EEENSA_ILi1EEESC_EEEEENS5_IJNSA_ILi256EEENSA_ILi128EEESF_EEEaNS5_IJlSC_lEEEaSI_NS4_8TiledMMAINS4_8MMA_AtomIJNS4_21SM100_MMA_S8_2x1SM_SSIaaiLi256ELi128ELNS4_4UMMA5MajorE0ELSN_0ELNSM_8SaturateE0EEEEEENS4_6LayoutINS5_IJSC_SC_SC_EEENS5_IJNSA_ILi0EEEST_ST_EEEEENS5_IJNS4_10UnderscoreESW_SW_EEEEENS4_18SM100_TMA_2SM_LOADENS4_14ComposedLayoutINS4_7SwizzleILi3ELi4ELi3EEENS4_18smem_ptr_flag_bitsILi8EEENSR_INS5_IJNSA_ILi8EEESG_EEENS5_IJSG_SC_EEEEEEEvNS4_8identityESZ_S19_vS1A_EENS_8epilogue10collective18CollectiveEpilogueINS1C_23Sm100TmaWarpSpecializedILi2ELi2ELi64ELb0ELb0EEEJNS5_IJSG_SG_SF_EEENS5_IJNSR_ISG_SC_EENSR_INSA_ILi64EEESC_EEEEEaSI_aSI_NS1C_6fusion15FusionCallbacksIS1G_NS1M_17LinearCombinationIaiaiLNS_15FloatRoundStyleE2EEES1H_S1L_JEEENS4_5SM1004TMEM4LOAD26SM100_TMEM_LOAD_32dp32b64xENS4_13SM90_TMA_LOADENS10_INS11_ILi2ELi4ELi3EEES14_NSR_INS5_IJS15_S1J_EEENS5_IJS1J_SC_EEEEEEENS4_39AutoVectorizingCopyWithAssumedAlignmentILi128EEENS4_14SM90_TMA_STOREES21_S23_S23_EEEvvEEEEvNT_6ParamsE)
	.align		4
        /*000c*/ 	.word	index@(__assertfail)
	.align		4
        /*0010*/ 	.word	0x00000000
	.align		4
        /*0014*/ 	.word	0xfffffffe
	.align		4
        /*0018*/ 	.word	0x00000000
	.align		4
        /*001c*/ 	.word	0xfffffffd
	.align		4
        /*0020*/ 	.word	0x00000000
	.align		4
        /*0024*/ 	.word	0xfffffffc


//--------------------- .nv.constant4             --------------------------
	.section	.nv.constant4,"a",@progbits
	.align	8
	.align		8
.nv.constant4:
        /*0000*/ 	.dword	__assertfail
	.align		8
        /*0008*/ 	.dword	__unnamed_1
	.align		8
        /*0010*/ 	.dword	__unnamed_2
	.align		8
        /*0018*/ 	.dword	_ZN40_INTERNAL_0be64bd3_4_k_cu_704d84a4_288314cuda3std3__45__cpo5beginE
	.align		8
        /*0020*/ 	.dword	_ZN40_INTERNAL_0be64bd3_4_k_cu_704d84a4_288314cuda3std3__45__cpo3endE
	.align		8
        /*0028*/ 	.dword	_ZN40_INTERNAL_0be64bd3_4_k_cu_704d84a4_288314cuda3std3__45__cpo6cbeginE
	.align		8
        /*0030*/ 	.dword	_ZN40_INTERNAL_0be64bd3_4_k_cu_704d84a4_288314cuda3std3__45__cpo4cendE
	.align		8
        /*0038*/ 	.dword	_ZN40_INTERNAL_0be64bd3_4_k_cu_704d84a4_288314cuda3std3__442_GLOBAL__N__0be64bd3_4_k_cu_704d84a4_288316ignoreE
	.align		8
        /*0040*/ 	.dword	_ZN40_INTERNAL_0be64bd3_4_k_cu_704d84a4_288314cuda3std3__419piecewise_constructE
	.align		8
        /*0048*/ 	.dword	_ZN40_INTERNAL_0be64bd3_4_k_cu_704d84a4_288314cuda3std3__48in_placeE
	.align		8
        /*0050*/ 	.dword	_ZN40_INTERNAL_0be64bd3_4_k_cu_704d84a4_288314cuda3std6ranges3__45__cpo4swapE
	.align		8
        /*0058*/ 	.dword	_ZN40_INTERNAL_0be64bd3_4_k_cu_704d84a4_288314cuda3std6ranges3__45__cpo9iter_moveE
	.align		8
        /*0060*/ 	.dword	_ZN40_INTERNAL_0be64bd3_4_k_cu_704d84a4_288314cute7productE
	.align		8
        /*0068*/ 	.dword	_ZN40_INTERNAL_0be64bd3_4_k_cu_704d84a4_288314cute1_E
	.align		8
        /*0070*/ 	.dword	$str$25
	.align		8
        /*0078*/ 	.dword	$str$26
	.align		8
        /*0080*/ 	.dword	$str$27
	.align		8
        /*0088*/ 	.dword	$str$28


//--------------------- .text._ZN7cutlass13device_kernelINS_4gemm6kernel13GemmUniversalIN4cute5tupleIJiiiiEEENS1_10collective13CollectiveMmaINS1_35MainloopSm100TmaUmmaWarpSpecializedILi4ELi2ELi4ENS5_IJNS4_1CILi2EEENSA_ILi1EEESC_EEEEENS5_IJNSA_ILi256EEENSA_ILi128EEESF_EEEaNS5_IJlSC_lEEEaSI_NS4_8TiledMMAINS4_8MMA_AtomIJNS4_21SM100_MMA_S8_2x1SM_SSIaaiLi256ELi128ELNS4_4UMMA5MajorE0ELSN_0ELNSM_8SaturateE0EEEEEENS4_6LayoutINS5_IJSC_SC_SC_EEENS5_IJNSA_ILi0EEEST_ST_EEEEENS5_IJNS4_10UnderscoreESW_SW_EEEEENS4_18SM100_TMA_2SM_LOADENS4_14ComposedLayoutINS4_7SwizzleILi3ELi4ELi3EEENS4_18smem_ptr_flag_bitsILi8EEENSR_INS5_IJNSA_ILi8EEESG_EEENS5_IJSG_SC_EEEEEEEvNS4_8identityESZ_S19_vS1A_EENS_8epilogue10collective18CollectiveEpilogueINS1C_23Sm100TmaWarpSpecializedILi2ELi2ELi64ELb0ELb0EEEJNS5_IJSG_SG_SF_EEENS5_IJNSR_ISG_SC_EENSR_INSA_ILi64EEESC_EEEEEaSI_aSI_NS1C_6fusion15FusionCallbacksIS1G_NS1M_17LinearCombinationIaiaiLNS_15FloatRoundStyleE2EEES1H_S1L_JEEENS4_5SM1004TMEM4LOAD26SM100_TMEM_LOAD_32dp32b64xENS4_13SM90_TMA_LOADENS10_INS11_ILi2ELi4ELi3EEES14_NSR_INS5_IJS15_S1J_EEENS5_IJS1J_SC_EEEEEEENS4_39AutoVectorizingCopyWithAssumedAlignmentILi128EEENS4_14SM90_TMA_STOREES21_S23_S23_EEEvvEEEEvNT_6ParamsE --------------------------
	.section	.text._ZN7cutlass13device_kernelINS_4gemm6kernel13GemmUniversalIN4cute5tupleIJiiiiEEENS1_10collective13CollectiveMmaINS1_35MainloopSm100TmaUmmaWarpSpecializedILi4ELi2ELi4ENS5_IJNS4_1CILi2EEENSA_ILi1EEESC_EEEEENS5_IJNSA_ILi256EEENSA_ILi128EEESF_EEEaNS5_IJlSC_lEEEaSI_NS4_8TiledMMAINS4_8MMA_AtomIJNS4_21SM100_MMA_S8_2x1SM_SSIaaiLi256ELi128ELNS4_4UMMA5MajorE0ELSN_0ELNSM_8SaturateE0EEEEEENS4_6LayoutINS5_IJSC_SC_SC_EEENS5_IJNSA_ILi0EEEST_ST_EEEEENS5_IJNS4_10UnderscoreESW_SW_EEEEENS4_18SM100_TMA_2SM_LOADENS4_14ComposedLayoutINS4_7SwizzleILi3ELi4ELi3EEENS4_18smem_ptr_flag_bitsILi8EEENSR_INS5_IJNSA_ILi8EEESG_EEENS5_IJSG_SC_EEEEEEEvNS4_8identityESZ_S19_vS1A_EENS_8epilogue10collective18CollectiveEpilogueINS1C_23Sm100TmaWarpSpecializedILi2ELi2ELi64ELb0ELb0EEEJNS5_IJSG_SG_SF_EEENS5_IJNSR_ISG_SC_EENSR_INSA_ILi64EEESC_EEEEEaSI_aSI_NS1C_6fusion15FusionCallbacksIS1G_NS1M_17LinearCombinationIaiaiLNS_15FloatRoundStyleE2EEES1H_S1L_JEEENS4_5SM1004TMEM4LOAD26SM100_TMEM_LOAD_32dp32b64xENS4_13SM90_TMA_LOADENS10_INS11_ILi2ELi4ELi3EEES14_NSR_INS5_IJS15_S1J_EEENS5_IJS1J_SC_EEEEEEENS4_39AutoVectorizingCopyWithAssumedAlignmentILi128EEENS4_14SM90_TMA_STOREES21_S23_S23_EEEvvEEEEvNT_6ParamsE,"ax",@progbits
	.align	128
.text._ZN7cutlass13device_kernelINS_4gemm6kernel13GemmUniversalIN4cute5tupleIJiiiiEEENS1_10collective13CollectiveMmaINS1_35MainloopSm100TmaUmmaWarpSpecializedILi4ELi2ELi4ENS5_IJNS4_1CILi2EEENSA_ILi1EEESC_EEEEENS5_IJNSA_ILi256EEENSA_ILi128EEESF_EEEaNS5_IJlSC_lEEEaSI_NS4_8TiledMMAINS4_8MMA_AtomIJNS4_21SM100_MMA_S8_2x1SM_SSIaaiLi256ELi128ELNS4_4UMMA5MajorE0ELSN_0ELNSM_8SaturateE0EEEEEENS4_6LayoutINS5_IJSC_SC_SC_EEENS5_IJNSA_ILi0EEEST_ST_EEEEENS5_IJNS4_10UnderscoreESW_SW_EEEEENS4_18SM100_TMA_2SM_LOADENS4_14ComposedLayoutINS4_7SwizzleILi3ELi4ELi3EEENS4_18smem_ptr_flag_bitsILi8EEENSR_INS5_IJNSA_ILi8EEESG_EEENS5_IJSG_SC_EEEEEEEvNS4_8identityESZ_S19_vS1A_EENS_8epilogue10collective18CollectiveEpilogueINS1C_23Sm100TmaWarpSpecializedILi2ELi2ELi64ELb0ELb0EEEJNS5_IJSG_SG_SF_EEENS5_IJNSR_ISG_SC_EENSR_INSA_ILi64EEESC_EEEEEaSI_aSI_NS1C_6fusion15FusionCallbacksIS1G_NS1M_17LinearCombinationIaiaiLNS_15FloatRoundStyleE2EEES1H_S1L_JEEENS4_5SM1004TMEM4LOAD26SM100_TMEM_LOAD_32dp32b64xENS4_13SM90_TMA_LOADENS10_INS11_ILi2ELi4ELi3EEES14_NSR_INS5_IJS15_S1J_EEENS5_IJS1J_SC_EEEEEEENS4_39AutoVectorizingCopyWithAssumedAlignmentILi128EEENS4_14SM90_TMA_STOREES21_S23_S23_EEEvvEEEEvNT_6ParamsE:
        .type           _ZN7cutlass13device_kernelINS_4gemm6kernel13GemmUniversalIN4cute5tupleIJiiiiEEENS1_10collective13CollectiveMmaINS1_35MainloopSm100TmaUmmaWarpSpecializedILi4ELi2ELi4ENS5_IJNS4_1CILi2EEENSA_ILi1EEESC_EEEEENS5_IJNSA_ILi256EEENSA_ILi128EEESF_EEEaNS5_IJlSC_lEEEaSI_NS4_8TiledMMAINS4_8MMA_AtomIJNS4_21SM100_MMA_S8_2x1SM_SSIaaiLi256ELi128ELNS4_4UMMA5MajorE0ELSN_0ELNSM_8SaturateE0EEEEEENS4_6LayoutINS5_IJSC_SC_SC_EEENS5_IJNSA_ILi0EEEST_ST_EEEEENS5_IJNS4_10UnderscoreESW_SW_EEEEENS4_18SM100_TMA_2SM_LOADENS4_14ComposedLayoutINS4_7SwizzleILi3ELi4ELi3EEENS4_18smem_ptr_flag_bitsILi8EEENSR_INS5_IJNSA_ILi8EEESG_EEENS5_IJSG_SC_EEEEEEEvNS4_8identityESZ_S19_vS1A_EENS_8epilogue10collective18CollectiveEpilogueINS1C_23Sm100TmaWarpSpecializedILi2ELi2ELi64ELb0ELb0EEEJNS5_IJSG_SG_SF_EEENS5_IJNSR_ISG_SC_EENSR_INSA_ILi64EEESC_EEEEEaSI_aSI_NS1C_6fusion15FusionCallbacksIS1G_NS1M_17LinearCombinationIaiaiLNS_15FloatRoundStyleE2EEES1H_S1L_JEEENS4_5SM1004TMEM4LOAD26SM100_TMEM_LOAD_32dp32b64xENS4_13SM90_TMA_LOADENS10_INS11_ILi2ELi4ELi3EEES14_NSR_INS5_IJS15_S1J_EEENS5_IJS1J_SC_EEEEEEENS4_39AutoVectorizingCopyWithAssumedAlignmentILi128EEENS4_14SM90_TMA_STOREES21_S23_S23_EEEvvEEEEvNT_6ParamsE,@function
        .size           _ZN7cutlass13device_kernelINS_4gemm6kernel13GemmUniversalIN4cute5tupleIJiiiiEEENS1_10collective13CollectiveMmaINS1_35MainloopSm100TmaUmmaWarpSpecializedILi4ELi2ELi4ENS5_IJNS4_1CILi2EEENSA_ILi1EEESC_EEEEENS5_IJNSA_ILi256EEENSA_ILi128EEESF_EEEaNS5_IJlSC_lEEEaSI_NS4_8TiledMMAINS4_8MMA_AtomIJNS4_21SM100_MMA_S8_2x1SM_SSIaaiLi256ELi128ELNS4_4UMMA5MajorE0ELSN_0ELNSM_8SaturateE0EEEEEENS4_6LayoutINS5_IJSC_SC_SC_EEENS5_IJNSA_ILi0EEEST_ST_EEEEENS5_IJNS4_10UnderscoreESW_SW_EEEEENS4_18SM100_TMA_2SM_LOADENS4_14ComposedLayoutINS4_7SwizzleILi3ELi4ELi3EEENS4_18smem_ptr_flag_bitsILi8EEENSR_INS5_IJNSA_ILi8EEESG_EEENS5_IJSG_SC_EEEEEEEvNS4_8identityESZ_S19_vS1A_EENS_8epilogue10collective18CollectiveEpilogueINS1C_23Sm100TmaWarpSpecializedILi2ELi2ELi64ELb0ELb0EEEJNS5_IJSG_SG_SF_EEENS5_IJNSR_ISG_SC_EENSR_INSA_ILi64EEESC_EEEEEaSI_aSI_NS1C_6fusion15FusionCallbacksIS1G_NS1M_17LinearCombinationIaiaiLNS_15FloatRoundStyleE2EEES1H_S1L_JEEENS4_5SM1004TMEM4LOAD26SM100_TMEM_LOAD_32dp32b64xENS4_13SM90_TMA_LOADENS10_INS11_ILi2ELi4ELi3EEES14_NSR_INS5_IJS15_S1J_EEENS5_IJS1J_SC_EEEEEEENS4_39AutoVectorizingCopyWithAssumedAlignmentILi128EEENS4_14SM90_TMA_STOREES21_S23_S23_EEEvvEEEEvNT_6ParamsE,(.L_x_163 - _ZN7cutlass13device_kernelINS_4gemm6kernel13GemmUniversalIN4cute5tupleIJiiiiEEENS1_10collective13CollectiveMmaINS1_35MainloopSm100TmaUmmaWarpSpecializedILi4ELi2ELi4ENS5_IJNS4_1CILi2EEENSA_ILi1EEESC_EEEEENS5_IJNSA_ILi256EEENSA_ILi128EEESF_EEEaNS5_IJlSC_lEEEaSI_NS4_8TiledMMAINS4_8MMA_AtomIJNS4_21SM100_MMA_S8_2x1SM_SSIaaiLi256ELi128ELNS4_4UMMA5MajorE0ELSN_0ELNSM_8SaturateE0EEEEEENS4_6LayoutINS5_IJSC_SC_SC_EEENS5_IJNSA_ILi0EEEST_ST_EEEEENS5_IJNS4_10UnderscoreESW_SW_EEEEENS4_18SM100_TMA_2SM_LOADENS4_14ComposedLayoutINS4_7SwizzleILi3ELi4ELi3EEENS4_18smem_ptr_flag_bitsILi8EEENSR_INS5_IJNSA_ILi8EEESG_EEENS5_IJSG_SC_EEEEEEEvNS4_8identityESZ_S19_vS1A_EENS_8epilogue10collective18CollectiveEpilogueINS1C_23Sm100TmaWarpSpecializedILi2ELi2ELi64ELb0ELb0EEEJNS5_IJSG_SG_SF_EEENS5_IJNSR_ISG_SC_EENSR_INSA_ILi64EEESC_EEEEEaSI_aSI_NS1C_6fusion15FusionCallbacksIS1G_NS1M_17LinearCombinationIaiaiLNS_15FloatRoundStyleE2EEES1H_S1L_JEEENS4_5SM1004TMEM4LOAD26SM100_TMEM_LOAD_32dp32b64xENS4_13SM90_TMA_LOADENS10_INS11_ILi2ELi4ELi3EEES14_NSR_INS5_IJS15_S1J_EEENS5_IJS1J_SC_EEEEEEENS4_39AutoVectorizingCopyWithAssumedAlignmentILi128EEENS4_14SM90_TMA_STOREES21_S23_S23_EEEvvEEEEvNT_6ParamsE)
        .other          _ZN7cutlass13device_kernelINS_4gemm6kernel13GemmUniversalIN4cute5tupleIJiiiiEEENS1_10collective13CollectiveMmaINS1_35MainloopSm100TmaUmmaWarpSpecializedILi4ELi2ELi4ENS5_IJNS4_1CILi2EEENSA_ILi1EEESC_EEEEENS5_IJNSA_ILi256EEENSA_ILi128EEESF_EEEaNS5_IJlSC_lEEEaSI_NS4_8TiledMMAINS4_8MMA_AtomIJNS4_21SM100_MMA_S8_2x1SM_SSIaaiLi256ELi128ELNS4_4UMMA5MajorE0ELSN_0ELNSM_8SaturateE0EEEEEENS4_6LayoutINS5_IJSC_SC_SC_EEENS5_IJNSA_ILi0EEEST_ST_EEEEENS5_IJNS4_10UnderscoreESW_SW_EEEEENS4_18SM100_TMA_2SM_LOADENS4_14ComposedLayoutINS4_7SwizzleILi3ELi4ELi3EEENS4_18smem_ptr_flag_bitsILi8EEENSR_INS5_IJNSA_ILi8EEESG_EEENS5_IJSG_SC_EEEEEEEvNS4_8identityESZ_S19_vS1A_EENS_8epilogue10collective18CollectiveEpilogueINS1C_23Sm100TmaWarpSpecializedILi2ELi2ELi64ELb0ELb0EEEJNS5_IJSG_SG_SF_EEENS5_IJNSR_ISG_SC_EENSR_INSA_ILi64EEESC_EEEEEaSI_aSI_NS1C_6fusion15FusionCallbacksIS1G_NS1M_17LinearCombinationIaiaiLNS_15FloatRoundStyleE2EEES1H_S1L_JEEENS4_5SM1004TMEM4LOAD26SM100_TMEM_LOAD_32dp32b64xENS4_13SM90_TMA_LOADENS10_INS11_ILi2ELi4ELi3EEES14_NSR_INS5_IJS15_S1J_EEENS5_IJS1J_SC_EEEEEEENS4_39AutoVectorizingCopyWithAssumedAlignmentILi128EEENS4_14SM90_TMA_STOREES21_S23_S23_EEEvvEEEEvNT_6ParamsE,@"STO_CUDA_ENTRY STV_DEFAULT"
_ZN7cutlass13device_kernelINS_4gemm6kernel13GemmUniversalIN4cute5tupleIJiiiiEEENS1_10collective13CollectiveMmaINS1_35MainloopSm100TmaUmmaWarpSpecializedILi4ELi2ELi4ENS5_IJNS4_1CILi2EEENSA_ILi1EEESC_EEEEENS5_IJNSA_ILi256EEENSA_ILi128EEESF_EEEaNS5_IJlSC_lEEEaSI_NS4_8TiledMMAINS4_8MMA_AtomIJNS4_21SM100_MMA_S8_2x1SM_SSIaaiLi256ELi128ELNS4_4UMMA5MajorE0ELSN_0ELNSM_8SaturateE0EEEEEENS4_6LayoutINS5_IJSC_SC_SC_EEENS5_IJNSA_ILi0EEEST_ST_EEEEENS5_IJNS4_10UnderscoreESW_SW_EEEEENS4_18SM100_TMA_2SM_LOADENS4_14ComposedLayoutINS4_7SwizzleILi3ELi4ELi3EEENS4_18smem_ptr_flag_bitsILi8EEENSR_INS5_IJNSA_ILi8EEESG_EEENS5_IJSG_SC_EEEEEEEvNS4_8identityESZ_S19_vS1A_EENS_8epilogue10collective18CollectiveEpilogueINS1C_23Sm100TmaWarpSpecializedILi2ELi2ELi64ELb0ELb0EEEJNS5_IJSG_SG_SF_EEENS5_IJNSR_ISG_SC_EENSR_INSA_ILi64EEESC_EEEEEaSI_aSI_NS1C_6fusion15FusionCallbacksIS1G_NS1M_17LinearCombinationIaiaiLNS_15FloatRoundStyleE2EEES1H_S1L_JEEENS4_5SM1004TMEM4LOAD26SM100_TMEM_LOAD_32dp32b64xENS4_13SM90_TMA_LOADENS10_INS11_ILi2ELi4ELi3EEES14_NSR_INS5_IJS15_S1J_EEENS5_IJS1J_SC_EEEEEEENS4_39AutoVectorizingCopyWithAssumedAlignmentILi128EEENS4_14SM90_TMA_STOREES21_S23_S23_EEEvvEEEEvNT_6ParamsE:
[----:B------:R-:W1:Y:S01]  /*0000*/  LDC R1, c[0x0][0x37c] ;  /* 0x0000df00ff017b82 */ /* 0x000e620000000800 */
[----:B------:R-:W2:Y:S01]  /*0010*/  S2R R169, SR_TID.X ;  /* 0x0000000000a97919 */ /* 0x000ea20000002100 */
[----:B------:R-:W3:Y:S06]  /*0020*/  LDCU.64 UR6, c[0x0][0x890] ;  /* 0x00011200ff0677ac */ /* 0x000eec0008000a00 */
[----:B------:R-:W4:Y:S01]  /*0030*/  S2UR UR37, SR_CgaCtaId ;  /* 0x00000000002579c3 */ /* 0x000f220000008800 */
[----:B------:R-:W-:Y:S02]  /*0040*/  PRMT R153, RZ, 0x7610, R153 ;  /* 0x00007610ff997816 */ /* 0x000fe40000000099 */
[----:B------:R-:W-:Y:S01]  /*0050*/  ELECT P1, URZ, PT ;  /* 0x0000000000ff782f */ /* 0x000fe20003820000 */
[----:B------:R-:W1:Y:S01]  /*0060*/  LDCU.64 UR46, c[0x0][0x358] ;  /* 0x00006b00ff2e77ac */ /* 0x000e620008000a00 */
[----:B---3--:R-:W-:-:S04]  /*0070*/  UISETP.NE.U32.AND UP0, UPT, UR6, URZ, UPT ;  /* 0x000000ff0600728c */ /* 0x008fc8000bf05070 */
[----:B------:R-:W-:Y:S02]  /*0080*/  UISETP.NE.AND.EX UP0, UPT, UR7, URZ, UPT, UP0 ;  /* 0x000000ff0700728c */ /* 0x000fe4000bf05300 */
[----:B----4-:R-:W-:Y:S02]  /*0090*/  ULOP3.LUT UR5, UR37, 0x1, URZ, 0xc0, !UPT ;  /* 0x0000000125057892 */ /* 0x010fe4000f8ec0ff */
[----:B------:R-:W-:Y:S01]  /*00a0*/  ULOP3.LUT UR4, UR37, 0x1, URZ, 0x3c, !UPT ;  /* 0x0000000125047892 */ /* 0x000fe2000f8e3cff */
[----:B--2---:R-:W-:-:S05]  /*00b0*/  SHF.R.U32.HI R156, RZ, 0x5, R169 ;  /* 0x00000005ff9c7819 */ /* 0x004fca00000116a9 */
[----:B------:R-:W2:Y:S02]  /*00c0*/  SHFL.IDX PT, R0, R156, RZ, 0x1f ;  /* 0x00001fff9c007589 */ /* 0x000ea400000e0000 */
[----:B--2---:R-:W-:Y:S01]  /*00d0*/  R2UR UR10, R0 ;  /* 0x00000000000a72ca */ /* 0x004fe200000e0000 */
[----:B-1----:R-:W-:-:S14]  /*00e0*/  BRA.U UP0, `(.L_x_0) ;  /* 0x00000001002c7547 */ /* 0x002fdc000b800000 */
[----:B------:R-:W1:Y:S02]  /*00f0*/  LDCU.64 UR8, c[0x0][0x888] ;  /* 0x00011100ff0877ac */ /* 0x000e640008000a00 */
[----:B-1----:R-:W-:-:S04]  /*0100*/  UISETP.NE.U32.AND UP0, UPT, UR8, URZ, UPT ;  /* 0x000000ff0800728c */ /* 0x002fc8000bf05070 */
[----:B------:R-:W-:-:S09]  /*0110*/  UISETP.NE.AND.EX UP0, UPT, UR9, URZ, UPT, UP0 ;  /* 0x000000ff0900728c */ /* 0x000fd2000bf05300 */
[----:B------:R-:W-:Y:S05]  /*0120*/  BRA.U !UP0, `(.L_x_1) ;  /* 0x0000000108107547 */ /* 0x000fea000b800000 */
[----:B------:R-:W1:Y:S02]  /*0130*/  LDC.64 R82, c[0x0][0x888] ;  /* 0x00022200ff527b82 */ /* 0x000e640000000a00 */
[----:B-1----:R1:W5:Y:S01]  /*0140*/  LDG.E R82, desc[UR46][R82.64] ;  /* 0x0000002e52527981 */ /* 0x002362000c1e1900 */
[----:B------:R-:W-:Y:S01]  /*0150*/  HFMA2 R153, -RZ, RZ, 0, 5.9604644775390625e-08 ;  /* 0x00000001ff997431 */ /* 0x000fe200000001ff */
[----:B------:R-:W-:Y:S05]  /*0160*/  BRA `(.L_x_0) ;  /* 0x00000000000c7947 */ /* 0x000fea0003800000 */
.L_x_1:
[----:B------:R-:W1:Y:S01]  /*0170*/  LDCU UR8, c[0x0][0x880] ;  /* 0x00011000ff0877ac */ /* 0x000e620008000800 */
[----:B------:R-:W-:Y:S01]  /*0180*/  HFMA2 R153, -RZ, RZ, 0, 5.9604644775390625e-08 ;  /* 0x00000001ff997431 */ /* 0x000fe200000001ff */
[----:B-1----:R-:W-:-:S07]  /*0190*/  MOV R82, UR8 ;  /* 0x0000000800527c02 */ /* 0x002fce0008000f00 */
.L_x_0:
[----:B------:R-:W2:Y:S02]  /*01a0*/  LDCU.64 UR8, c[0x0][0x8b0] ;  /* 0x00011600ff0877ac */ /* 0x000ea40008000a00 */
[----:B--2---:R-:W-:-:S04]  /*01b0*/  UISETP.NE.U32.AND UP0, UPT, UR8, URZ, UPT ;  /* 0x000000ff0800728c */ /* 0x004fc8000bf05070 */
[----:B------:R-:W-:-:S09]  /*01c0*/  UISETP.NE.AND.EX UP0, UPT, UR9, URZ, UPT, UP0 ;  /* 0x000000ff0900728c */ /* 0x000fd2000bf05300 */
[----:B------:R-:W-:Y:S05]  /*01d0*/  BRA.U UP0, `(.L_x_2) ;  /* 0x0000000100247547 */ /* 0x000fea000b800000 */
[----:B------:R-:W2:Y:S02]  /*01e0*/  LDCU.64 UR8, c[0x0][0x8a8] ;  /* 0x00011500ff0877ac */ /* 0x000ea40008000a00 */
[----:B--2---:R-:W-:-:S04]  /*01f0*/  UISETP.NE.U32.AND UP0, UPT, UR8, URZ, UPT ;  /* 0x000000ff0800728c */ /* 0x004fc8000bf05070 */
[----:B------:R-:W-:-:S09]  /*0200*/  UISETP.NE.AND.EX UP0, UPT, UR9, URZ, UPT, UP0 ;  /* 0x000000ff0900728c */ /* 0x000fd2000bf05300 */
[----:B------:R-:W-:Y:S05]  /*0210*/  BRA.U !UP0, `(.L_x_3) ;  /* 0x00000001080c7547 */ /* 0x000fea000b800000 */
[----:B------:R-:W2:Y:S02]  /*0220*/  LDC.64 R78, c[0x0][0x8a8] ;  /* 0x00022a00ff4e7b82 */ /* 0x000ea40000000a00 */
[----:B--2---:R2:W5:Y:S01]  /*0230*/  LDG.E R78, desc[UR46][R78.64] ;  /* 0x0000002e4e4e7981 */ /* 0x004562000c1e1900 */
[----:B------:R-:W-:Y:S05]  /*0240*/  BRA `(.L_x_2) ;  /* 0x0000000000087947 */ /* 0x000fea0003800000 */
.L_x_3:
[----:B------:R-:W2:Y:S02]  /*0250*/  LDCU UR8, c[0x0][0x8a0] ;  /* 0x00011400ff0877ac */ /* 0x000ea40008000800 */
[----:B--2---:R-:W-:Y:S02]  /*0260*/  MOV R78, UR8 ;  /* 0x00000008004e7c02 */ /* 0x004fe40008000f00 */
.L_x_2:
[----:B------:R-:W-:Y:S01]  /*0270*/  IMAD.U32 R0, RZ, RZ, UR10 ;  /* 0x0000000aff007e24 */ /* 0x000fe2000f8e00ff */
[----:B------:R-:W-:Y:S04]  /*0280*/  BSSY.RECONVERGENT B0, `(.L_x_4) ;  /* 0x000000c000007945 */ /* 0x000fe80003800200 */
[C---:B------:R-:W-:Y:S02]  /*0290*/  ISETP.NE.OR P2, PT, R0.reuse, 0x1, !P1 ;  /* 0x000000010000780c */ /* 0x040fe40004f45670 */
[----:B------:R-:W-:-:S11]  /*02a0*/  ISETP.NE.OR P0, PT, R0, 0x3, !P1 ;  /* 0x000000030000780c */ /* 0x000fd60004f05670 */
[----:B------:R-:W-:Y:S05]  /*02b0*/  @P2 BRA `(.L_x_5) ;  /* 0x0000000000202947 */ /* 0x000fea0003800000 */
[----:B------:R-:W3:Y:S02]  /*02c0*/  LDCU.64 UR8, c[0x0][0x348] ;  /* 0x00006900ff0877ac */ /* 0x000ee40008000a00 */
[----:B---3--:R-:W-:Y:S02]  /*02d0*/  UIADD3 UR12, UP1, UPT, UR8, 0x80, URZ ;  /* 0x00000080080c7890 */ /* 0x008fe4000ff3e0ff */
[----:B------:R-:W-:Y:S02]  /*02e0*/  UIADD3 UR8, UP0, UPT, UR8, 0x180, URZ ;  /* 0x0000018008087890 */ /* 0x000fe4000ff1e0ff */
[----:B------:R-:W-:Y:S02]  /*02f0*/  UIADD3.X UR13, UPT, UPT, URZ, UR9, URZ, UP1, !UPT ;  /* 0x00000009ff0d7290 */ /* 0x000fe40008ffe4ff */
[----:B------:R-:W-:-:S07]  /*0300*/  UIADD3.X UR9, UPT, UPT, URZ, UR9, URZ, UP0, !UPT ;  /* 0x00000009ff097290 */ /* 0x000fce00087fe4ff */
[----:B------:R3:W-:Y:S02]  /*0310*/  UTMACCTL.PF [UR12] ;  /* 0x000000000c0079b9 */ /* 0x0007e40008040000 */
[----:B------:R3:W-:Y:S02]  /*0320*/  UTMACCTL.PF [UR8] ;  /* 0x00000000080079b9 */ /* 0x0007e40008040000 */
[----:B---3--:R-:W-:Y:S01]  /*0330*/  NOP ;  /* 0x0000000000007918 */ /* 0x008fe20000000000 */
.L_x_5:
[----:B------:R-:W-:Y:S05]  /*0340*/  BSYNC.RECONVERGENT B0 ;  /* 0x0000000000007941 */ /* 0x000fea0003800200 */
.L_x_4:
[----:B------:R-:W-:Y:S04]  /*0350*/  BSSY.RECONVERGENT B0, `(.L_x_6) ;  /* 0x000000a000007945 */ /* 0x000fe80003800200 */
        /* <DEDUP_REMOVED lines=9> */
.L_x_7:
[----:B------:R-:W-:Y:S05]  /*03f0*/  BSYNC.RECONVERGENT B0 ;  /* 0x0000000000007941 */ /* 0x000fea0003800200 */
.L_x_6:
[----:B------:R-:W3:Y:S01]  /*0400*/  LDCU.64 UR8, c[0x0][0x888] ;  /* 0x00011100ff0877ac */ /* 0x000ee20008000a00 */
[----:B------:R-:W-:Y:S02]  /*0410*/  UISETP.EQ.U32.AND UP1, UPT, UR6, URZ, UPT ;  /* 0x000000ff0600728c */ /* 0x000fe4000bf22070 */
[----:B------:R-:W-:Y:S02]  /*0420*/  UPLOP3.LUT UP5, UPT, UPT, UPT, UPT, 0x80, 0x8 ;  /* 0x000000000008789c */ /* 0x000fe40003faf070 */
[----:B---3--:R-:W-:-:S04]  /*0430*/  UISETP.NE.U32.AND UP0, UPT, UR8, URZ, UPT ;  /* 0x000000ff0800728c */ /* 0x008fc8000bf05070 */
[----:B------:R-:W-:-:S04]  /*0440*/  UISETP.NE.AND.EX UP0, UPT, UR9, URZ, UPT, UP0 ;  /* 0x000000ff0900728c */ /* 0x000fc8000bf05300 */
[----:B------:R-:W-:-:S04]  /*0450*/  UISETP.EQ.OR.EX UP2, UPT, UR7, URZ, !UP0, UP1 ;  /* 0x000000ff0700728c */ /* 0x000fc8000c742710 */
[----:B------:R-:W-:-:S05]  /*0460*/  UP2UR UR50, UPR, URZ, 0x4 ;  /* 0x00000004ff327883 */ /* 0x000fca0008000000 */
[----:B------:R-:W-:Y:S07]  /*0470*/  BRA.U !UP2, `(.L_x_8) ;  /* 0x000000010a207547 */ /* 0x000fee000b800000 */
[----:B-----5:R-:W-:Y:S01]  /*0480*/  R2UR UR8, R82 ;  /* 0x00000000520872ca */ /* 0x020fe200000e0000 */
[----:B------:R-:W-:Y:S02]  /*0490*/  UISETP.NE.U32.AND UP2, UPT, UR6, URZ, UPT ;  /* 0x000000ff0600728c */ /* 0x000fe4000bf45070 */
[----:B------:R-:W-:Y:S02]  /*04a0*/  USEL UR6, URZ, 0xffffffff, UP0 ;  /* 0xffffffffff067887 */ /* 0x000fe40008000000 */
[----:B------:R-:W-:-:S08]  /*04b0*/  UISETP.NE.AND.EX UP2, UPT, UR7, URZ, UPT, UP2 ;  /* 0x000000ff0700728c */ /* 0x000fd0000bf45320 */
[----:B------:R-:W-:-:S04]  /*04c0*/  UISETP.NE.AND UP1, UPT, UR8, URZ, UPT ;  /* 0x000000ff0800728c */ /* 0x000fc8000bf25270 */
[----:B------:R-:W-:-:S04]  /*04d0*/  @!UP2 USEL UR6, URZ, 0xffffffff, UP1 ;  /* 0xffffffffff06a887 */ /* 0x000fc80008800000 */
[----:B------:R-:W-:-:S04]  /*04e0*/  ULOP3.LUT UR6, UR6, 0x1, URZ, 0xc0, !UPT ;  /* 0x0000000106067892 */ /* 0x000fc8000f8ec0ff */
[----:B------:R-:W-:-:S11]  /*04f0*/  UISETP.NE.U32.AND UP5, UPT, UR6, 0x1, UPT ;  /* 0x000000010600788c */ /* 0x000fd6000bfa5070 */
.L_x_8:
[----:B------:R-:W3:Y:S01]  /*0500*/  SHFL.IDX PT, R0, R156, RZ, 0x1f ;  /* 0x00001fff9c007589 */ /* 0x000ee200000e0000 */
[----:B------:R-:W-:-:S04]  /*0510*/  UISETP.NE.AND UP1, UPT, UR10, 0x2, UPT ;  /* 0x000000020a00788c */ /* 0x000fc8000bf25270 */
[----:B------:R-:W-:Y:S02]  /*0520*/  UISETP.EQ.AND UP2, UPT, UR5, URZ, !UP1 ;  /* 0x000000ff0500728c */ /* 0x000fe4000cf42270 */
[----:B------:R-:W-:-:S04]  /*0530*/  USEL UR7, URZ, 0x1, UP1 ;  /* 0x00000001ff077887 */ /* 0x000fc80008800000 */
[----:B------:R-:W-:Y:S02]  /*0540*/  PLOP3.LUT P5, PT, P1, PT, UP2, 0x80, 0x8 ;  /* 0x000000000008781c */ /* 0x000fe40000faf028 */
[----:B---3--:R-:W-:-:S13]  /*0550*/  ISETP.NE.AND P0, PT, R0, RZ, PT ;  /* 0x000000ff0000720c */ /* 0x008fda0003f05270 */
[----:B------:R-:W-:Y:S05]  /*0560*/  @P0 BRA `(.L_x_9) ;  /* 0x0000000000440947 */ /* 0x000fea0003800000 */
[----:B------:R-:W-:Y:S01]  /*0570*/  UMOV UR8, 0x400 ;  /* 0x0000040000087882 */ /* 0x000fe20000000000 */
[----:B------:R-:W-:Y:S01]  /*0580*/  UMOV UR6, 0x1 ;  /* 0x0000000100067882 */ /* 0x000fe20000000000 */
[----:B------:R-:W-:Y:S02]  /*0590*/  ULEA UR8, UR37, UR8, 0x18 ;  /* 0x0000000825087291 */ /* 0x000fe4000f8ec0ff */
[----:B------:R-:W-:-:S04]  /*05a0*/  UIADD3 UR12, UPT, UPT, -UR6, 0x100000, URZ ;  /* 0x00100000060c7890 */ /* 0x000fc8000fffe1ff */
[----:B------:R-:W-:Y:S02]  /*05b0*/  USHF.L.U32 UR13, UR12, 0xb, URZ ;  /* 0x0000000b0c0d7899 */ /* 0x000fe400080006ff */
[----:B------:R-:W-:Y:S01]  /*05c0*/  USHF.L.U32 UR12, UR12, 0x1, URZ ;  /* 0x000000010c0c7899 */ /* 0x000fe200080006ff */
[----:B------:R-:W-:Y:S01]  /*05d0*/  ELECT P0, URZ, PT ;  /* 0x0000000000ff782f */ /* 0x000fe20003800000 */
[----:B------:R-:W3:Y:S10]  /*05e0*/  FENCE.VIEW.ASYNC.S ;  /* 0x00000000000073c6 */ /* 0x000ef40000000000 */
[----:B---3--:R3:W4:Y:S01]  /*05f0*/  SYNCS.EXCH.64 URZ, [UR8], UR12 ;  /* 0x0000000c08ff75b2 */ /* 0x0087220008000100 */
[----:B------:R3:W1:Y:S01]  /*0600*/  SYNCS.EXCH.64 URZ, [UR8+0x20], UR12 ;  /* 0x0000200c08ff75b2 */ /* 0x0006620008000100 */
[----:B------:R3:W1:Y:S01]  /*0610*/  SYNCS.EXCH.64 URZ, [UR8+0x8], UR12 ;  /* 0x0000080c08ff75b2 */ /* 0x0006620008000100 */
[----:B------:R3:W1:Y:S01]  /*0620*/  SYNCS.EXCH.64 URZ, [UR8+0x28], UR12 ;  /* 0x0000280c08ff75b2 */ /* 0x0006620008000100 */
[----:B------:R3:W1:Y:S01]  /*0630*/  SYNCS.EXCH.64 URZ, [UR8+0x10], UR12 ;  /* 0x0000100c08ff75b2 */ /* 0x0006620008000100 */
[----:B------:R3:W1:Y:S01]  /*0640*/  SYNCS.EXCH.64 URZ, [UR8+0x30], UR12 ;  /* 0x0000300c08ff75b2 */ /* 0x0006620008000100 */
[----:B------:R3:W1:Y:S01]  /*0650*/  SYNCS.EXCH.64 URZ, [UR8+0x18], UR12 ;  /* 0x0000180c08ff75b2 */ /* 0x0006620008000100 */
[----:B------:R3:W1:Y:S01]  /*0660*/  SYNCS.EXCH.64 URZ, [UR8+0x38], UR12 ;  /* 0x0000380c08ff75b2 */ /* 0x0006620008000100 */
[----:B------:R-:W-:Y:S01]  /*0670*/  NOP ;  /* 0x0000000000007918 */ /* 0x000fe20000000000 */
.L_x_9:
[----:B------:R-:W2:Y:S01]  /*0680*/  SHFL.IDX PT, R0, R156, RZ, 0x1f ;  /* 0x00001fff9c007589 */ /* 0x000ea200000e0000 */
[----:B------:R-:W-:Y:S01]  /*0690*/  NOP ;  /* 0x0000000000007918 */ /* 0x000fe20000000000 */
[----:B--2---:R-:W-:-:S13]  /*06a0*/  ISETP.NE.AND P0, PT, R0, 0x1, PT ;  /* 0x000000010000780c */ /* 0x004fda0003f05270 */
[----:B------:R-:W-:Y:S05]  /*06b0*/  @P0 BRA `(.L_x_10) ;  /* 0x0000000000440947 */ /* 0x000fea0003800000 */
[----:B------:R-:W-:Y:S01]  /*06c0*/  UMOV UR9, 0x400 ;  /* 0x0000040000097882 */ /* 0x000fe20000000000 */
[----:B---3--:R-:W-:Y:S01]  /*06d0*/  UMOV UR8, 0x20 ;  /* 0x0000002000087882 */ /* 0x008fe20000000000 */
[----:B------:R-:W-:Y:S01]  /*06e0*/  UMOV UR6, 0x80 ;  /* 0x0000008000067882 */ /* 0x000fe20000000000 */
[----:B------:R-:W-:Y:S02]  /*06f0*/  ULEA UR9, UR37, UR9, 0x18 ;  /* 0x0000000925097291 */ /* 0x000fe4000f8ec0ff */
[----:B------:R-:W-:-:S04]  /*0700*/  UIADD3 UR12, UPT, UPT, -UR8, 0x100000, URZ ;  /* 0x00100000080c7890 */ /* 0x000fc8000fffe1ff */
[----:B------:R-:W-:Y:S02]  /*0710*/  USHF.L.U32 UR13, UR12, 0xb, URZ ;  /* 0x0000000b0c0d7899 */ /* 0x000fe400080006ff */
[----:B------:R-:W-:Y:S02]  /*0720*/  USHF.L.U32 UR12, UR12, 0x1, URZ ;  /* 0x000000010c0c7899 */ /* 0x000fe400080006ff */
[----:B------:R-:W-:-:S04]  /*0730*/  UIADD3 UR14, UPT, UPT, -UR6, 0x100000, URZ ;  /* 0x00100000060e7890 */ /* 0x000fc8000fffe1ff */
[----:B------:R-:W-:Y:S02]  /*0740*/  USHF.L.U32 UR15, UR14, 0xb, URZ ;  /* 0x0000000b0e0f7899 */ /* 0x000fe400080006ff */
[----:B------:R-:W-:Y:S01]  /*0750*/  USHF.L.U32 UR14, UR14, 0x1, URZ ;  /* 0x000000010e0e7899 */ /* 0x000fe200080006ff */
[----:B------:R-:W-:Y:S01]  /*0760*/  ELECT P0, URZ, PT ;  /* 0x0000000000ff782f */ /* 0x000fe20003800000 */
[----:B------:R-:W2:Y:S02]  /*0770*/  FENCE.VIEW.ASYNC.S ;  /* 0x00000000000073c6 */ /* 0x000ea40000000000 */
[----:B--2---:R2:W3:Y:S08]  /*0780*/  SYNCS.EXCH.64 URZ, [UR9+0x40], UR12 ;  /* 0x0000400c09ff75b2 */ /* 0x0044f00008000100 */
[----:B------:R2:W1:Y:S01]  /*0790*/  SYNCS.EXCH.64 URZ, [UR9+0x50], UR14 ;  /* 0x0000500e09ff75b2 */ /* 0x0004620008000100 */
[----:B------:R2:W1:Y:S01]  /*07a0*/  SYNCS.EXCH.64 URZ, [UR9+0x48], UR12 ;  /* 0x0000480c09ff75b2 */ /* 0x0004620008000100 */
[----:B------:R2:W1:Y:S01]  /*07b0*/  SYNCS.EXCH.64 URZ, [UR9+0x58], UR14 ;  /* 0x0000580e09ff75b2 */ /* 0x0004620008000100 */
[----:B------:R-:W-:Y:S01]  /*07c0*/  NOP ;  /* 0x0000000000007918 */ /* 0x000fe20000000000 */
.L_x_10:
[----:B------:R-:W4:Y:S01]  /*07d0*/  SHFL.IDX PT, R0, R156, RZ, 0x1f ;  /* 0x00001fff9c007589 */ /* 0x000f2200000e0000 */
[----:B------:R-:W-:Y:S01]  /*07e0*/  NOP ;  /* 0x0000000000007918 */ /* 0x000fe20000000000 */
[----:B----4-:R-:W-:-:S13]  /*07f0*/  ISETP.NE.AND P0, PT, R0, 0x3, PT ;  /* 0x000000030000780c */ /* 0x010fda0003f05270 */
[----:B------:R-:W-:Y:S05]  /*0800*/  @P0 BRA `(.L_x_11) ;  /* 0x00000000002c0947 */ /* 0x000fea0003800000 */
[----:B---3--:R-:W-:Y:S01]  /*0810*/  UMOV UR8, 0x400 ;  /* 0x0000040000087882 */ /* 0x008fe20000000000 */
[----:B------:R-:W-:Y:S01]  /*0820*/  UMOV UR6, 0x20 ;  /* 0x0000002000067882 */ /* 0x000fe20000000000 */
[----:B------:R-:W-:Y:S02]  /*0830*/  ULEA UR8, UR37, UR8, 0x18 ;  /* 0x0000000825087291 */ /* 0x000fe4000f8ec0ff */
[----:B--2---:R-:W-:-:S04]  /*0840*/  UIADD3 UR12, UPT, UPT, -UR6, 0x100000, URZ ;  /* 0x00100000060c7890 */ /* 0x004fc8000fffe1ff */
[----:B------:R-:W-:Y:S02]  /*0850*/  USHF.L.U32 UR13, UR12, 0xb, URZ ;  /* 0x0000000b0c0d7899 */ /* 0x000fe400080006ff */
[----:B------:R-:W-:Y:S01]  /*0860*/  USHF.L.U32 UR12, UR12, 0x1, URZ ;  /* 0x000000010c0c7899 */ /* 0x000fe200080006ff */
[----:B------:R-:W-:Y:S01]  /*0870*/  ELECT P0, URZ, PT ;  /* 0x0000000000ff782f */ /* 0x000fe20003800000 */
[----:B------:R-:W2:Y:S10]  /*0880*/  FENCE.VIEW.ASYNC.S ;  /* 0x00000000000073c6 */ /* 0x000eb40000000000 */
[----:B--2---:R4:W2:Y:S01]  /*0890*/  SYNCS.EXCH.64 URZ, [UR8+0x60], UR12 ;  /* 0x0000600c08ff75b2 */ /* 0x0048a20008000100 */
[----:B------:R4:W3:Y:S02]  /*08a0*/  SYNCS.EXCH.64 URZ, [UR8+0x68], UR12 ;  /* 0x0000680c08ff75b2 */ /* 0x0008e40008000100 */
[----:B----4-:R-:W-:Y:S01]  /*08b0*/  NOP ;  /* 0x0000000000007918 */ /* 0x010fe20000000000 */
.L_x_11:
[----:B------:R-:W4:Y:S01]  /*08c0*/  SHFL.IDX PT, R0, R156, RZ, 0x1f ;  /* 0x00001fff9c007589 */ /* 0x000f2200000e0000 */
[----:B------:R-:W-:Y:S01]  /*08d0*/  NOP ;  /* 0x0000000000007918 */ /* 0x000fe20000000000 */
[----:B----4-:R-:W-:-:S13]  /*08e0*/  ISETP.NE.AND P0, PT, R0, 0x4, PT ;  /* 0x000000040000780c */ /* 0x010fda0003f05270 */
[----:B------:R-:W-:Y:S05]  /*08f0*/  @P0 BRA `(.L_x_12) ;  /* 0x0000000000480947 */ /* 0x000fea0003800000 */
[----:B--2---:R-:W-:Y:S01]  /*0900*/  UMOV UR9, 0x1e0 ;  /* 0x000001e000097882 */ /* 0x004fe20000000000 */
[----:B---3--:R-:W-:Y:S01]  /*0910*/  UMOV UR8, 0x400 ;  /* 0x0000040000087882 */ /* 0x008fe20000000000 */
[----:B------:R-:W-:Y:S01]  /*0920*/  USEL UR9, UR9, 0x1a0, UP5 ;  /* 0x000001a009097887 */ /* 0x000fe2000a800000 */
        /* <DEDUP_REMOVED lines=10> */
[----:B--2---:R4:W2:Y:S08]  /*09d0*/  SYNCS.EXCH.64 URZ, [UR8+0x70], UR12 ;  /* 0x0000700c08ff75b2 */ /* 0x0048b00008000100 */
[----:B------:R4:W3:Y:S01]  /*09e0*/  SYNCS.EXCH.64 URZ, [UR8+0x80], UR14 ;  /* 0x0000800e08ff75b2 */ /* 0x0008e20008000100 */
[----:B------:R4:W1:Y:S01]  /*09f0*/  SYNCS.EXCH.64 URZ, [UR8+0x78], UR12 ;  /* 0x0000780c08ff75b2 */ /* 0x0008620008000100 */
[----:B------:R4:W1:Y:S02]  /*0a00*/  SYNCS.EXCH.64 URZ, [UR8+0x88], UR14 ;  /* 0x0000880e08ff75b2 */ /* 0x0008640008000100 */
[----:B----4-:R-:W-:Y:S01]  /*0a10*/  NOP ;  /* 0x0000000000007918 */ /* 0x010fe20000000000 */
.L_x_12:
[----:B------:R-:W4:Y:S01]  /*0a20*/  SHFL.IDX PT, R0, R156, RZ, 0x1f ;  /* 0x00001fff9c007589 */ /* 0x000f2200000e0000 */
[----:B------:R-:W-:Y:S01]  /*0a30*/  NOP ;  /* 0x0000000000007918 */ /* 0x000fe20000000000 */
[----:B----4-:R-:W-:-:S13]  /*0a40*/  ISETP.NE.AND P0, PT, R0, 0x5, PT ;  /* 0x000000050000780c */ /* 0x010fda0003f05270 */
[----:B------:R-:W-:Y:S05]  /*0a50*/  @P0 BRA `(.L_x_13) ;  /* 0x0000000000540947 */ /* 0x000fea0003800000 */
[----:B--2---:R-:W-:Y:S01]  /*0a60*/  UMOV UR9, 0x400 ;  /* 0x0000040000097882 */ /* 0x004fe20000000000 */
        /* <DEDUP_REMOVED lines=14> */
[----:B------:R4:W1:Y:S01]  /*0b50*/  SYNCS.EXCH.64 URZ, [UR9+0xb8], UR14 ;  /* 0x0000b80e09ff75b2 */ /* 0x0008620008000100 */
[----:B------:R4:W1:Y:S01]  /*0b60*/  SYNCS.EXCH.64 URZ, [UR9+0xa0], UR12 ;  /* 0x0000a00c09ff75b2 */ /* 0x0008620008000100 */
[----:B------:R4:W1:Y:S01]  /*0b70*/  SYNCS.EXCH.64 URZ, [UR9+0xc0], UR14 ;  /* 0x0000c00e09ff75b2 */ /* 0x0008620008000100 */
[----:B------:R4:W1:Y:S01]  /*0b80*/  SYNCS.EXCH.64 URZ, [UR9+0xa8], UR12 ;  /* 0x0000a80c09ff75b2 */ /* 0x0008620008000100 */
[----:B------:R4:W1:Y:S02]  /*0b90*/  SYNCS.EXCH.64 URZ, [UR9+0xc8], UR14 ;  /* 0x0000c80e09ff75b2 */ /* 0x0008640008000100 */
[----:B----4-:R-:W-:Y:S01]  /*0ba0*/  NOP ;  /* 0x0000000000007918 */ /* 0x010fe20000000000 */
.L_x_13:
[----:B------:R-:W4:Y:S01]  /*0bb0*/  SHFL.IDX PT, R0, R156, RZ, 0x1f ;  /* 0x00001fff9c007589 */ /* 0x000f2200000e0000 */
[----:B------:R-:W-:Y:S01]  /*0bc0*/  ISETP.NE.OR P1, PT, RZ, UR10, !P1 ;  /* 0x0000000aff007c0c */ /* 0x000fe2000cf25670 */
        /* <DEDUP_REMOVED lines=12> */
[----:B------:R4:W3:Y:S01]  /*0c90*/  SYNCS.EXCH.64 URZ, [UR8+0xe0], UR12 ;  /* 0x0000e00c08ff75b2 */ /* 0x0008e20008000100 */
[----:B------:R4:W1:Y:S01]  /*0ca0*/  SYNCS.EXCH.64 URZ, [UR8+0xd8], UR12 ;  /* 0x0000d80c08ff75b2 */ /* 0x0008620008000100 */
[----:B------:R4:W1:Y:S02]  /*0cb0*/  SYNCS.EXCH.64 URZ, [UR8+0xe8], UR12 ;  /* 0x0000e80c08ff75b2 */ /* 0x0008640008000100 */
[----:B----4-:R-:W-:Y:S01]  /*0cc0*/  NOP ;  /* 0x0000000000007918 */ /* 0x010fe20000000000 */
.L_x_14:
[----:B------:R-:W-:Y:S01]  /*0cd0*/  VOTEU.ALL UP1, P1 ;  /* 0x0000000000ff7886 */ /* 0x000fe20000820000 */
[----:B---3--:R-:W3:Y:S01]  /*0ce0*/  LDCU UR8, c[0x0][0x36c] ;  /* 0x00006d80ff0877ac */ /* 0x008ee20008000800 */
[----:B------:R-:W-:Y:S01]  /*0cf0*/  NOP ;  /* 0x0000000000007918 */ /* 0x000fe20000000000 */
[----:B------:R-:W-:Y:S01]  /*0d00*/  LOP3.LUT R10, R169, 0x1f, RZ, 0xc0, !PT ;  /* 0x0000001fa90a7812 */ /* 0x000fe200078ec0ff */
[----:B--2---:R-:W-:Y:S01]  /*0d10*/  UMOV UR12, 0x20 ;  /* 0x00000020000c7882 */ /* 0x004fe20000000000 */
[----:B------:R-:W-:Y:S01]  /*0d20*/  @!UP1 UMOV UR6, 0x400 ;  /* 0x0000040000069882 */ /* 0x000fe20000000000 */
[----:B------:R-:W-:-:S04]  /*0d30*/  @!UP1 UIADD3 UR12, UPT, UPT, -UR12, 0x100000, URZ ;  /* 0x001000000c0c9890 */ /* 0x000fc8000fffe1ff */
[----:B------:R-:W-:Y:S02]  /*0d40*/  @!UP1 USHF.L.U32 UR13, UR12, 0xb, URZ ;  /* 0x0000000b0c0d9899 */ /* 0x000fe400080006ff */
[----:B------:R-:W-:Y:S02]  /*0d50*/  @!UP1 USHF.L.U32 UR12, UR12, 0x1, URZ ;  /* 0x000000010c0c9899 */ /* 0x000fe400080006ff */
[----:B------:R-:W-:Y:S01]  /*0d60*/  @!UP1 ULEA UR6, UR37, UR6, 0x18 ;  /* 0x0000000625069291 */ /* 0x000fe2000f8ec0ff */
[----:B------:R-:W-:Y:S01]  /*0d70*/  VOTEU.ALL UP1, P1 ;  /* 0x0000000000ff7886 */ /* 0x000fe20000820000 */
[----:B------:R-:W-:Y:S01]  /*0d80*/  UISETP.NE.AND UP4, UPT, UR10, URZ, UPT ;  /* 0x000000ff0a00728c */ /* 0x000fe2000bf85270 */
[----:B------:R-:W2:Y:S09]  /*0d90*/  FENCE.VIEW.ASYNC.S ;  /* 0x00000000000073c6 */ /* 0x000eb20000000000 */
[----:B--2---:R2:W4:Y:S01]  /*0da0*/  @!UP1 SYNCS.EXCH.64 URZ, [UR6+0xf0], UR12 ;  /* 0x0000f00c06ff95b2 */ /* 0x0045220008000100 */
[----:B---3--:R-:W-:-:S09]  /*0db0*/  UISETP.EQ.U32.AND UP1, UPT, UR8, 0x1, UPT ;  /* 0x000000010800788c */ /* 0x008fd2000bf22070 */
[----:B------:R-:W-:Y:S05]  /*0dc0*/  BRA.U !UP1, `(.L_x_15) ;  /* 0x0000000109087547 */ /* 0x000fea000b800000 */
[----:B-1--4-:R-:W-:Y:S01]  /*0dd0*/  UCGABAR_ARV ;  /* 0x00000000000079c7 */ /* 0x012fe20008000000 */
[----:B------:R-:W-:Y:S05]  /*0de0*/  BRA `(.L_x_16) ;  /* 0x0000000000047947 */ /* 0x000fea0003800000 */
.L_x_15:
[----:B-1--4-:R-:W-:Y:S01]  /*0df0*/  NOP ;  /* 0x0000000000007918 */ /* 0x012fe20000000000 */
.L_x_16:
[----:B------:R-:W1:Y:S01]  /*0e00*/  S2R R11, SR_CTAID.X ;  /* 0x00000000000b7919 */ /* 0x000e620000002500 */
[----:B------:R-:W-:-:S05]  /*0e10*/  CS2R.32 R154, SR_CgaSize ;  /* 0x00000000009a7805 */ /* 0x000fca0000008a00 */
[----:B------:R-:W-:-:S05]  /*0e20*/  IMAD R154, R154, -0xa0, RZ ;  /* 0xffffff609a9a7824 */ /* 0x000fca00078e02ff */
[----:B------:R-:W-:-:S14]  /*0e30*/  R2UR UR8, R154 ;  /* 0x000000009a0872ca */ /* 0x000fdc00000e0000 */
[----:B------:R-:W3:Y:S01]  /*0e40*/  LDCU UR8, c[0x0][UR8+0x2b0] ;  /* 0x00005600080877ac */ /* 0x000ee20008000800 */
[----:B------:R-:W-:-:S05]  /*0e50*/  CS2R.32 R0, SR_CgaSize ;  /* 0x0000000000007805 */ /* 0x000fca0000008a00 */
[----:B------:R-:W-:-:S06]  /*0e60*/  IMAD R0, R0, -0xa0, RZ ;  /* 0xffffff6000007824 */ /* 0x000fcc00078e02ff */
[----:B------:R-:W4:Y:S01]  /*0e70*/  LDC R0, c[0x0][R0+0x2a0] ;  /* 0x0000a80000007b82 */ /* 0x000f220000000800 */
[----:B------:R-:W-:Y:S01]  /*0e80*/  PRMT R8, RZ, 0x7610, R8 ;  /* 0x00007610ff087816 */ /* 0x000fe20000000008 */
[----:B------:R-:W3:Y:S01]  /*0e90*/  S2R R20, SR_CTAID.Y ;  /* 0x0000000000147919 */ /* 0x000ee20000002600 */
[----:B------:R-:W-:-:S05]  /*0ea0*/  CS2R.32 R154, SR_CgaSize ;  /* 0x00000000009a7805 */ /* 0x000fca0000008a00 */
[----:B------:R-:W-:-:S05]  /*0eb0*/  IMAD R154, R154, -0xa0, RZ ;  /* 0xffffff609a9a7824 */ /* 0x000fca00078e02ff */
[----:B--2---:R-:W-:-:S14]  /*0ec0*/  R2UR UR6, R154 ;  /* 0x000000009a0672ca */ /* 0x004fdc00000e0000 */
[----:B------:R-:W2:Y:S01]  /*0ed0*/  LDCU UR6, c[0x0][UR6+0x2b4] ;  /* 0x00005680060677ac */ /* 0x000ea20008000800 */
[----:B------:R-:W-:Y:S01]  /*0ee0*/  UISETP.NE.AND UP2, UPT, UR10, 0x2, UPT ;  /* 0x000000020a00788c */ /* 0x000fe2000bf45270 */
[----:B------:R-:W3:Y:S01]  /*0ef0*/  LDC R9, c[0x0][0xb24] ;  /* 0x0002c900ff097b82 */ /* 0x000ee20000000800 */
[----:B------:R-:W-:-:S05]  /*0f00*/  CS2R.32 R152, SR_CgaSize ;  /* 0x0000000000987805 */ /* 0x000fca0000008a00 */
[----:B------:R-:W-:-:S06]  /*0f10*/  IMAD R152, R152, -0xa0, RZ ;  /* 0xffffff6098987824 */ /* 0x000fcc00078e02ff */
[----:B------:R-:W4:Y:S08]  /*0f20*/  LDC R152, c[0x0][R152+0x2a4] ;  /* 0x0000a90098987b82 */ /* 0x000f300000000800 */
[----:B------:R-:W4:Y:S01]  /*0f30*/  LDC R72, c[0x0][0xb24] ;  /* 0x0002c900ff487b82 */ /* 0x000f220000000800 */
[----:B-1----:R-:W-:Y:S01]  /*0f40*/  I2FP.F32.U32 R4, R11 ;  /* 0x0000000b00047245 */ /* 0x002fe20000201000 */
[----:B------:R-:W-:-:S06]  /*0f50*/  IMAD.MOV.U32 R21, RZ, RZ, R11 ;  /* 0x000000ffff157224 */ /* 0x000fcc00078e000b */
[----:B------:R-:W1:Y:S01]  /*0f60*/  S2UR UR36, SR_CTAID.Z ;  /* 0x00000000002479c3 */ /* 0x000e620000002700 */
[----:B---3--:R-:W-:Y:S02]  /*0f70*/  ISETP.GE.AND P0, PT, R9, 0x1, PT ;  /* 0x000000010900780c */ /* 0x008fe40003f06270 */
[----:B------:R-:W-:Y:S01]  /*0f80*/  I2FP.F32.U32 R2, R20 ;  /* 0x0000001400027245 */ /* 0x000fe20000201000 */
[----:B------:R-:W-:-:S04]  /*0f90*/  FMUL R4, R4, UR8 ;  /* 0x0000000804047c20 */ /* 0x000fc80008400000 */
[----:B--2---:R-:W-:Y:S01]  /*0fa0*/  FMUL R2, R2, UR6 ;  /* 0x0000000602027c20 */ /* 0x004fe20008400000 */
[----:B------:R-:W2:Y:S01]  /*0fb0*/  F2I.U32.TRUNC.NTZ R154, R4 ;  /* 0x00000004009a7305 */ /* 0x000ea2000020f000 */
[----:B------:R-:W3:Y:S07]  /*0fc0*/  LDCU UR6, c[0x0][0xb30] ;  /* 0x00016600ff0677ac */ /* 0x000eee0008000800 */
[----:B------:R-:W1:Y:S01]  /*0fd0*/  F2I.U32.TRUNC.NTZ R3, R2 ;  /* 0x0000000200037305 */ /* 0x000e62000020f000 */
[----:B--2---:R-:W-:-:S04]  /*0fe0*/  IMAD.MOV R154, RZ, RZ, -R154 ;  /* 0x000000ffff9a7224 */ /* 0x004fc800078e0a9a */
[----:B----4-:R-:W-:Y:S01]  /*0ff0*/  IMAD R154, R0, R154, R11 ;  /* 0x0000009a009a7224 */ /* 0x010fe200078e020b */
[----:B------:R-:W-:Y:S01]  /*1000*/  PRMT R0, RZ, 0x7610, R0 ;  /* 0x00007610ff007816 */ /* 0x000fe20000000000 */
[----:B---3--:R-:W-:Y:S01]  /*1010*/  UISETP.NE.AND UP3, UPT, UR6, 0x1, UPT ;  /* 0x000000010600788c */ /* 0x008fe2000bf65270 */
[----:B-1----:R-:W-:-:S05]  /*1020*/  IADD3 R3, PT, PT, -R3, RZ, RZ ;  /* 0x000000ff03037210 */ /* 0x002fca0007ffe1ff */
[----:B------:R-:W-:Y:S01]  /*1030*/  IMAD R152, R152, R3, R20 ;  /* 0x0000000398987224 */ /* 0x000fe200078e0214 */
[----:B------:R-:W-:Y:S06]  /*1040*/  BRA.U UP4, `(.L_x_17) ;  /* 0x0000000104247547 */ /* 0x000fec000b800000 */
[----:B------:R-:W-:Y:S01]  /*1050*/  ISETP.NE.AND P1, PT, R152, RZ, PT ;  /* 0x000000ff9800720c */ /* 0x000fe20003f25270 */
[----:B------:R-:W-:Y:S01]  /*1060*/  IMAD.MOV.U32 R0, RZ, RZ, 0x3 ;  /* 0x00000003ff007424 */ /* 0x000fe200078e00ff */
[C---:B------:R-:W-:Y:S02]  /*1070*/  LOP3.LUT R3, R154.reuse, 0xfffffffe, RZ, 0xc0, !PT ;  /* 0xfffffffe9a037812 */ /* 0x040fe400078ec0ff */
[----:B------:R-:W-:Y:S02]  /*1080*/  ISETP.LT.U32.OR P1, PT, R154, 0x2, !P1 ;  /* 0x000000029a00780c */ /* 0x000fe40004f21470 */
[----:B------:R-:W-:Y:S02]  /*1090*/  SHF.L.U32 R0, R0, R3, RZ ;  /* 0x0000000300007219 */ /* 0x000fe400000006ff */
[----:B------:R-:W-:Y:S02]  /*10a0*/  SEL R5, RZ, 0x1, !P1 ;  /* 0x00000001ff057807 */ /* 0x000fe40004800000 */
[----:B------:R-:W-:-:S05]  /*10b0*/  SEL R2, RZ, 0x2, !P1 ;  /* 0x00000002ff027807 */ /* 0x000fca0004800000 */
[----:B------:R-:W-:-:S05]  /*10c0*/  IMAD.IADD R2, R5, 0x1, R2 ;  /* 0x0000000105027824 */ /* 0x000fca00078e0202 */
[----:B------:R-:W-:Y:S02]  /*10d0*/  PRMT R8, R2, 0x7610, R8 ;  /* 0x0000761002087816 */ /* 0x000fe40000000008 */
.L_x_17:
[----:B------:R-:W-:Y:S05]  /*10e0*/  @!P0 BRA `(.L_x_18) ;  /* 0x0000000000b88947 */ /* 0x000fea0003800000 */
[----:B------:R-:W1:Y:S01]  /*10f0*/  LDC.64 R4, c[0x0][0xb18] ;  /* 0x0002c600ff047b82 */ /* 0x000e620000000a00 */
[----:B------:R-:W-:-:S07]  /*1100*/  ISETP.NE.AND P0, PT, R9, 0x1, PT ;  /* 0x000000010900780c */ /* 0x000fce0003f05270 */
[----:B------:R-:W2:Y:S08]  /*1110*/  LDC R14, c[0x0][0xb0c] ;  /* 0x0002c300ff0e7b82 */ /* 0x000eb00000000800 */
[----:B------:R-:W3:Y:S08]  /*1120*/  LDC R13, c[0x0][0x370] ;  /* 0x0000dc00ff0d7b82 */ /* 0x000ef00000000800 */
[----:B------:R-:W4:Y:S01]  /*1130*/  LDC R16, c[0x0][0x374] ;  /* 0x0000dd00ff107b82 */ /* 0x000f220000000800 */
[----:B-1----:R-:W-:-:S07]  /*1140*/  ISETP.NE.AND P1, PT, R4, 0x1, PT ;  /* 0x000000010400780c */ /* 0x002fce0003f25270 */
[----:B------:R-:W3:Y:S01]  /*1150*/  LDC.64 R6, c[0x0][0xb10] ;  /* 0x0002c400ff067b82 */ /* 0x000ee20000000a00 */
[----:B--2---:R-:W-:-:S07]  /*1160*/  ISETP.NE.AND P2, PT, R14, 0x1, PT ;  /* 0x000000010e00780c */ /* 0x004fce0003f45270 */
[----:B------:R-:W1:Y:S08]  /*1170*/  LDC R12, c[0x0][0xb20] ;  /* 0x0002c800ff0c7b82 */ /* 0x000e700000000800 */
[----:B------:R-:W2:Y:S01]  /*1180*/  LDC.64 R2, c[0x0][0xb28] ;  /* 0x0002ca00ff027b82 */ /* 0x000ea20000000a00 */
[----:B----4-:R-:W-:-:S04]  /*1190*/  IMAD.HI.U32 R15, R16, R5, RZ ;  /* 0x00000005100f7227 */ /* 0x010fc800078e00ff */
[----:B------:R-:W-:-:S04]  /*11a0*/  IMAD.HI.U32 R5, R20, R5, RZ ;  /* 0x0000000514057227 */ /* 0x000fc800078e00ff */
[----:B---3--:R-:W-:-:S04]  /*11b0*/  IMAD.HI.U32 R18, R13, R6, RZ ;  /* 0x000000060d127227 */ /* 0x008fc800078e00ff */
[C---:B------:R-:W-:Y:S01]  /*11c0*/  IMAD.HI.U32 R22, R11.reuse, R6, RZ ;  /* 0x000000060b167227 */ /* 0x040fe200078e00ff */
[-C--:B------:R-:W-:Y:S02]  /*11d0*/  @P2 SHF.R.U32.HI R13, RZ, R7.reuse, R18 ;  /* 0x00000007ff0d2219 */ /* 0x080fe40000011612 */
[-C--:B-1----:R-:W-:Y:S02]  /*11e0*/  @P1 SHF.R.U32.HI R16, RZ, R12.reuse, R15 ;  /* 0x0000000cff101219 */ /* 0x082fe4000001160f */
[----:B------:R-:W-:Y:S02]  /*11f0*/  SHF.R.U32.HI R5, RZ, R12, R5 ;  /* 0x0000000cff057219 */ /* 0x000fe40000011605 */
[----:B------:R-:W-:Y:S02]  /*1200*/  SHF.R.U32.HI R22, RZ, R7, R22 ;  /* 0x00000007ff167219 */ /* 0x000fe40000011616 */
[----:B------:R-:W-:Y:S01]  /*1210*/  SEL R5, R20, R5, !P1 ;  /* 0x0000000514057207 */ /* 0x000fe20004800000 */
[----:B--2---:R-:W-:Y:S01]  /*1220*/  IMAD.HI.U32 R18, R16, R2, RZ ;  /* 0x0000000210127227 */ /* 0x004fe200078e00ff */
[----:B------:R-:W-:-:S02]  /*1230*/  SEL R21, R11, R22, !P2 ;  /* 0x000000160b157207 */ /* 0x000fc40005000000 */
[----:B------:R-:W-:Y:S01]  /*1240*/  IADD3 R7, PT, PT, -R5, RZ, RZ ;  /* 0x000000ff05077210 */ /* 0x000fe20007ffe1ff */
[----:B------:R-:W-:Y:S01]  /*1250*/  IMAD.HI.U32 R6, R13, R2, RZ ;  /* 0x000000020d067227 */ /* 0x000fe200078e00ff */
[----:B------:R-:W-:-:S03]  /*1260*/  @P0 SHF.R.U32.HI R16, RZ, R3, R18 ;  /* 0x00000003ff100219 */ /* 0x000fc60000011612 */
[----:B------:R-:W-:Y:S01]  /*1270*/  IMAD R7, R4, R7, R20 ;  /* 0x0000000704077224 */ /* 0x000fe200078e0214 */
[----:B------:R-:W-:Y:S01]  /*1280*/  @P0 SHF.R.U32.HI R13, RZ, R3, R6 ;  /* 0x00000003ff0d0219 */ /* 0x000fe20000011606 */
[----:B------:R-:W-:-:S04]  /*1290*/  IMAD R16, R16, R9, RZ ;  /* 0x0000000910107224 */ /* 0x000fc800078e02ff */
[----:B------:R-:W-:Y:S01]  /*12a0*/  IMAD R6, R13, R9, RZ ;  /* 0x000000090d067224 */ /* 0x000fe200078e02ff */
[----:B------:R-:W-:-:S04]  /*12b0*/  ISETP.GE.AND P1, PT, R5, R16, PT ;  /* 0x000000100500720c */ /* 0x000fc80003f26270 */
[----:B------:R-:W-:Y:S01]  /*12c0*/  ISETP.GE.OR P1, PT, R21, R6, P1 ;  /* 0x000000061500720c */ /* 0x000fe20000f26670 */
[----:B------:R-:W-:-:S05]  /*12d0*/  IMAD.HI.U32 R6, R5, R2, RZ ;  /* 0x0000000205067227 */ /* 0x000fca00078e00ff */
[----:B------:R-:W-:-:S04]  /*12e0*/  SHF.R.U32.HI R6, RZ, R3, R6 ;  /* 0x00000003ff067219 */ /* 0x000fc80000011606 */
[----:B------:R-:W-:-:S03]  /*12f0*/  SEL R6, R5, R6, !P0 ;  /* 0x0000000605067207 */ /* 0x000fc60004000000 */
[----:B------:R-:W-:Y:S01]  /*1300*/  @!P1 IMAD.HI.U32 R12, R21, R2, RZ ;  /* 0x00000002150c9227 */ /* 0x000fe200078e00ff */
[----:B------:R-:W-:-:S04]  /*1310*/  IADD3 R2, PT, PT, -R6, RZ, RZ ;  /* 0x000000ff06027210 */ /* 0x000fc80007ffe1ff */
[----:B------:R-:W-:Y:S01]  /*1320*/  @!P1 SHF.R.U32.HI R12, RZ, R3, R12 ;  /* 0x00000003ff0c9219 */ /* 0x000fe2000001160c */
[----:B------:R-:W-:-:S03]  /*1330*/  IMAD R2, R9, R2, R5 ;  /* 0x0000000209027224 */ /* 0x000fc600078e0205 */
[----:B------:R-:W-:-:S05]  /*1340*/  @!P1 SEL R3, R21, R12, !P0 ;  /* 0x0000000c15039207 */ /* 0x000fca0004000000 */
[--C-:B------:R-:W-:Y:S02]  /*1350*/  @!P1 IMAD.IADD R6, R6, 0x1, -R3.reuse ;  /* 0x0000000106069824 */ /* 0x100fe400078e0a03 */
[----:B------:R-:W-:Y:S01]  /*1360*/  @!P1 IMAD R3, R2, R13, R3 ;  /* 0x0000000d02039224 */ /* 0x000fe200078e0203 */
[----:B------:R-:W-:Y:S01]  /*1370*/  IADD3 R2, PT, PT, -R21, RZ, RZ ;  /* 0x000000ff15027210 */ /* 0x000fe20007ffe1ff */
[----:B------:R-:W-:Y:S02]  /*1380*/  @!P1 IMAD R5, R6, R9, R21 ;  /* 0x0000000906059224 */ /* 0x000fe400078e0215 */
[----:B------:R-:W-:Y:S02]  /*1390*/  @!P1 IMAD.MOV.U32 R21, RZ, RZ, R3 ;  /* 0x000000ffff159224 */ /* 0x000fe400078e0003 */
[----:B------:R-:W-:Y:S02]  /*13a0*/  IMAD R2, R14, R2, R11 ;  /* 0x000000020e027224 */ /* 0x000fe400078e020b */
[----:B------:R-:W-:-:S02]  /*13b0*/  IMAD R20, R5, R4, R7 ;  /* 0x0000000405147224 */ /* 0x000fc400078e0207 */
[----:B------:R-:W-:Y:S02]  /*13c0*/  IMAD R21, R21, R14, R2 ;  /* 0x0000000e15157224 */ /* 0x000fe400078e0202 */
.L_x_18:
[----:B------:R-:W-:Y:S05]  /*13d0*/  BRA.U UP3, `(.L_x_19) ;  /* 0x0000000103407547 */ /* 0x000fea000b800000 */
[----:B------:R-:W1:Y:S08]  /*13e0*/  LDC.64 R4, c[0x0][0xb10] ;  /* 0x0002c400ff047b82 */ /* 0x000e700000000a00 */
[----:B------:R-:W2:Y:S08]  /*13f0*/  LDC.64 R2, c[0x0][0xb18] ;  /* 0x0002c600ff027b82 */ /* 0x000eb00000000a00 */
[----:B------:R-:W3:Y:S08]  /*1400*/  LDC R6, c[0x0][0xb20] ;  /* 0x0002c800ff067b82 */ /* 0x000ef00000000800 */
[----:B------:R-:W4:Y:S01]  /*1410*/  LDC R12, c[0x0][0xb0c] ;  /* 0x0002c300ff0c7b82 */ /* 0x000f220000000800 */
[----:B-1----:R-:W-:-:S05]  /*1420*/  IMAD.HI.U32 R4, R21, R4, RZ ;  /* 0x0000000415047227 */ /* 0x002fca00078e00ff */
[----:B------:R-:W-:Y:S01]  /*1430*/  SHF.R.U32.HI R4, RZ, R5, R4 ;  /* 0x00000005ff047219 */ /* 0x000fe20000011604 */
[----:B--2---:R-:W-:Y:S01]  /*1440*/  IMAD.HI.U32 R3, R20, R3, RZ ;  /* 0x0000000314037227 */ /* 0x004fe200078e00ff */
[----:B------:R-:W-:-:S04]  /*1450*/  ISETP.NE.AND P0, PT, R2, 0x1, PT ;  /* 0x000000010200780c */ /* 0x000fc80003f05270 */
[----:B---3--:R-:W-:-:S04]  /*1460*/  SHF.R.U32.HI R3, RZ, R6, R3 ;  /* 0x00000006ff037219 */ /* 0x008fc80000011603 */
[----:B------:R-:W-:Y:S02]  /*1470*/  SEL R3, R20, R3, !P0 ;  /* 0x0000000314037207 */ /* 0x000fe40004000000 */
[----:B----4-:R-:W-:-:S04]  /*1480*/  ISETP.NE.AND P1, PT, R12, 0x1, PT ;  /* 0x000000010c00780c */ /* 0x010fc80003f25270 */
[----:B------:R-:W-:-:S05]  /*1490*/  SEL R6, R21, R4, !P1 ;  /* 0x0000000415067207 */ /* 0x000fca0004800000 */
[----:B------:R-:W-:Y:S02]  /*14a0*/  IMAD.IADD R4, R3, 0x1, -R6 ;  /* 0x0000000103047824 */ /* 0x000fe400078e0a06 */
[----:B------:R-:W-:Y:S02]  /*14b0*/  IMAD.IADD R3, R6, 0x1, -R3 ;  /* 0x0000000106037824 */ /* 0x000fe400078e0a03 */
[----:B------:R-:W-:Y:S02]  /*14c0*/  IMAD R21, R4, R12, R21 ;  /* 0x0000000c04157224 */ /* 0x000fe400078e0215 */
[----:B------:R-:W-:Y:S02]  /*14d0*/  IMAD R20, R3, R2, R20 ;  /* 0x0000000203147224 */ /* 0x000fe400078e0214 */
.L_x_19:
[----:B------:R-:W-:Y:S05]  /*14e0*/  BRA.U !UP1, `(.L_x_20) ;  /* 0x00000001090c7547 */ /* 0x000fea000b800000 */
[----:B------:R-:W-:Y:S01]  /*14f0*/  UCGABAR_WAIT ;  /* 0x0000000000007dc7 */ /* 0x000fe20008000000 */
[----:B------:R-:W-:Y:S01]  /*1500*/  CCTL.IVALL ;  /* 0x00000000ff00798f */ /* 0x000fe20002000000 */
[----:B------:R-:W-:Y:S05]  /*1510*/  BRA `(.L_x_21) ;  /* 0x0000000000047947 */ /* 0x000fea0003800000 */
.L_x_20:
[----:B------:R-:W-:Y:S06]  /*1520*/  BAR.SYNC.DEFER_BLOCKING 0x0 ;  /* 0x0000000000007b1d */ /* 0x000fec0000010000 */
.L_x_21:
[----:B------:R-:W-:Y:S05]  /*1530*/  BRA.U UP2, `(.L_x_22) ;  /* 0x0000001502107547 */ /* 0x000fea000b800000 */
[----:B------:R-:W1:Y:S01]  /*1540*/  LDCU UR15, c[0x0][0x38c] ;  /* 0x00007180ff0f77ac */ /* 0x000e620008000800 */
[----:B------:R-:W2:Y:S01]  /*1550*/  LDC R9, c[0x0][0x370] ;  /* 0x0000dc00ff097b82 */ /* 0x000ea20000000800 */
[C---:B------:R-:W-:Y:S01]  /*1560*/  IMAD.SHL.U32 R17, R11.reuse, 0x40, RZ ;  /* 0x000000400b117824 */ /* 0x040fe200078e00ff */
[----:B------:R-:W-:Y:S01]  /*1570*/  PLOP3.LUT P1, PT, PT, PT, UP5, 0x80, 0x8 ;  /* 0x000000000008781c */ /* 0x000fe20003f2f058 */
[----:B------:R-:W-:Y:S01]  /*1580*/  HFMA2 R15, -RZ, RZ, 0, 5.9604644775390625e-08 ;  /* 0x00000001ff0f7431 */ /* 0x000fe200000001ff */
[----:B------:R-:W-:Y:S01]  /*1590*/  UISETP.NE.AND UP1, UPT, UR10, URZ, UPT ;  /* 0x000000ff0a00728c */ /* 0x000fe2000bf25270 */
[----:B------:R-:W-:Y:S01]  /*15a0*/  HFMA2 R12, -RZ, RZ, 0, 0 ;  /* 0x00000000ff0c7431 */ /* 0x000fe200000001ff */
[----:B------:R-:W-:Y:S01]  /*15b0*/  ISETP.NE.AND P4, PT, R10, RZ, P5 ;  /* 0x000000ff0a00720c */ /* 0x000fe20002f85270 */
[----:B------:R-:W-:Y:S01]  /*15c0*/  IMAD.SHL.U32 R16, R11, 0x80, RZ ;  /* 0x000000800b107824 */ /* 0x000fe200078e00ff */
[----:B------:R-:W3:Y:S01]  /*15d0*/  LDC R0, c[0x0][0x374] ;  /* 0x0000dd00ff007b82 */ /* 0x000ee20000000800 */
[----:B------:R-:W-:Y:S01]  /*15e0*/  PLOP3.LUT P1, PT, P1, PT, PT, 0x8, 0x80 ;  /* 0x000000000080781c */ /* 0x000fe20000f2e170 */
[----:B------:R-:W-:Y:S01]  /*15f0*/  IMAD.MOV.U32 R14, RZ, RZ, RZ ;  /* 0x000000ffff0e7224 */ /* 0x000fe200078e00ff */
[----:B------:R-:W-:Y:S01]  /*1600*/  MOV R8, 0x1 ;  /* 0x0000000100087802 */ /* 0x000fe20000000f00 */
[----:B------:R-:W-:Y:S01]  /*1610*/  IMAD.MOV.U32 R10, RZ, RZ, RZ ;  /* 0x000000ffff0a7224 */ /* 0x000fe200078e00ff */
[----:B------:R-:W-:Y:S01]  /*1620*/  LOP3.LUT R17, R17, 0x40, RZ, 0xc0, !PT ;  /* 0x0000004011117812 */ /* 0x000fe200078ec0ff */
[----:B------:R-:W4:Y:S01]  /*1630*/  LDCU.64 UR30, c[0x0][0x348] ;  /* 0x00006900ff1e77ac */ /* 0x000f220008000a00 */
[----:B-1----:R-:W-:-:S02]  /*1640*/  UIADD3 UR4, UPT, UPT, UR15, 0xff, URZ ;  /* 0x000000ff0f047890 */ /* 0x002fc4000fffe0ff */
[----:B------:R-:W-:Y:S02]  /*1650*/  USEL UR7, UR7, 0x2, UP1 ;  /* 0x0000000207077887 */ /* 0x000fe40008800000 */
[----:B------:R-:W-:Y:S01]  /*1660*/  USHF.R.S32.HI UR22, URZ, 0x1f, UR4 ;  /* 0x0000001fff167899 */ /* 0x000fe20008011404 */
[----:B------:R-:W-:-:S03]  /*1670*/  UMOV UR13, URZ ;  /* 0x000000ff000d7c82 */ /* 0x000fc60008000000 */
[----:B------:R-:W-:Y:S02]  /*1680*/  ULEA.HI UR22, UR22, UR4, URZ, 0x8 ;  /* 0x0000000416167291 */ /* 0x000fe4000f8f40ff */
[----:B------:R-:W-:Y:S02]  /*1690*/  UIADD3 UR4, UPT, UPT, UR15, -0x1, URZ ;  /* 0xffffffff0f047890 */ /* 0x000fe4000fffe0ff */
[----:B------:R-:W-:Y:S02]  /*16a0*/  USHF.R.S32.HI UR22, URZ, 0x8, UR22 ;  /* 0x00000008ff167899 */ /* 0x000fe40008011416 */
[----:B------:R-:W-:Y:S02]  /*16b0*/  UISETP.GE.U32.AND UP2, UPT, UR4, -0x1ff, UPT ;  /* 0xfffffe010400788c */ /* 0x000fe4000bf46070 */
[----:B------:R-:W-:Y:S02]  /*16c0*/  UISETP.LT.U32.AND UP0, UPT, UR22, 0x4, UPT ;  /* 0x000000041600788c */ /* 0x000fe4000bf01070 */
[----:B------:R-:W-:-:S02]  /*16d0*/  UIADD3 UR15, UPT, UPT, UR15, 0x1fe, URZ ;  /* 0x000001fe0f0f7890 */ /* 0x000fc4000fffe0ff */
[----:B------:R-:W-:-:S04]  /*16e0*/  USEL UR21, UR22, 0x4, UP0 ;  /* 0x0000000416157887 */ /* 0x000fc80008000000 */
[----:B------:R-:W-:Y:S02]  /*16f0*/  UIADD3 UR6, UPT, UPT, UR21, -0x1, URZ ;  /* 0xffffffff15067890 */ /* 0x000fe4000fffe0ff */
[----:B------:R-:W-:Y:S02]  /*1700*/  @UP2 UIADD3 UR6, UPT, UPT, UR21, URZ, URZ ;  /* 0x000000ff15062290 */ /* 0x000fe4000fffe0ff */
[----:B------:R-:W-:Y:S02]  /*1710*/  UIADD3 UR14, UPT, UPT, UR22, -UR21, URZ ;  /* 0x80000015160e7290 */ /* 0x000fe4000fffe0ff */
[----:B------:R-:W-:Y:S02]  /*1720*/  UIADD3 UR5, UPT, UPT, UR6, 0x1, URZ ;  /* 0x0000000106057890 */ /* 0x000fe4000fffe0ff */
[----:B--2-4-:R-:W-:-:S12]  /*1730*/  UIADD3 UR6, UPT, UPT, -UR6, URZ, URZ ;  /* 0x000000ff06067290 */ /* 0x014fd8000fffe1ff */
.L_x_42:
[----:B------:R-:W-:Y:S01]  /*1740*/  UISETP.NE.AND UP0, UPT, UR37, URZ, UPT ;  /* 0x000000ff2500728c */ /* 0x000fe2000bf05270 */
[----:B------:R-:W1:Y:S08]  /*1750*/  S2UR UR37, SR_CgaCtaId ;  /* 0x00000000002579c3 */ /* 0x000e700000008800 */
[----:B------:R-:W-:Y:S05]  /*1760*/  BRA.U UP0, `(.L_x_23) ;  /* 0x0000000100347547 */ /* 0x000fea000b800000 */
[----:B------:R-:W2:Y:S01]  /*1770*/  S2R R2, SR_CgaCtaId ;  /* 0x0000000000027919 */ /* 0x000ea20000008800 */
[----:B------:R-:W-:-:S04]  /*1780*/  MOV R3, 0x400 ;  /* 0x0000040000037802 */ /* 0x000fc80000000f00 */
[----:B--2---:R-:W-:Y:S02]  /*1790*/  LEA R3, R2, R3, 0x18 ;  /* 0x0000000302037211 */ /* 0x004fe400078ec0ff */
[----:B------:R-:W-:-:S03]  /*17a0*/  SHF.L.U32 R2, R8, 0x1f, RZ ;  /* 0x0000001f08027819 */ /* 0x000fc600000006ff */
[----:B------:R-:W-:-:S04]  /*17b0*/  IMAD R3, R10, 0x8, R3 ;  /* 0x000000080a037824 */ /* 0x000fc800078e0203 */
[----:B------:R-:W2:Y:S02]  /*17c0*/  SYNCS.PHASECHK.TRANS64.TRYWAIT P0, [R3+URZ+0xe0], R2 ;  /* 0x0000e002030075a7 */ /* 0x000ea400080011ff */
[----:B--2---:R-:W-:Y:S05]  /*17d0*/  @!P0 BRA `(.L_x_24) ;  /* 0x0000007400808947 */ /* 0x004fea0003800000 */
.L_x_123:
[----:B------:R-:W-:Y:S01]  /*17e0*/  VIADD R10, R10, 0x1 ;  /* 0x000000010a0a7836 */ /* 0x000fe20000000000 */
[----:B------:R2:W-:Y:S04]  /*17f0*/  SYNCS.ARRIVE.TRANS64.A1T0 RZ, [R3+URZ+0xd0], RZ ;  /* 0x0000d0ff03ff79a7 */ /* 0x0005e800081000ff */
[----:B------:R-:W-:-:S04]  /*1800*/  ISETP.NE.AND P0, PT, R10, 0x2, PT ;  /* 0x000000020a00780c */ /* 0x000fc80003f05270 */
[----:B------:R-:W-:Y:S02]  /*1810*/  SEL R10, R10, RZ, P0 ;  /* 0x000000ff0a0a7207 */ /* 0x000fe40000000000 */
[----:B--2---:R-:W-:-:S04]  /*1820*/  SEL R3, RZ, 0x1, P0 ;  /* 0x00000001ff037807 */ /* 0x004fc80000000000 */
[----:B------:R-:W-:-:S07]  /*1830*/  LOP3.LUT R8, R8, R3, RZ, 0x3c, !PT ;  /* 0x0000000308087212 */ /* 0x000fce00078e3cff */
.L_x_23:
[----:B------:R-:W-:Y:S01]  /*1840*/  UMOV UR4, 0x400 ;  /* 0x0000040000047882 */ /* 0x000fe20000000000 */
[----:B------:R-:W-:Y:S01]  /*1850*/  LEA.HI R3, R21, R21, RZ, 0x1 ;  /* 0x0000001515037211 */ /* 0x000fe200078f08ff */
[----:B-1----:R-:W-:Y:S01]  /*1860*/  ULEA UR4, UR37, UR4, 0x18 ;  /* 0x0000000425047291 */ /* 0x002fe2000f8ec0ff */
[----:B------:R-:W-:Y:S01]  /*1870*/  SHF.L.U32 R2, R15, 0x1f, RZ ;  /* 0x0000001f0f027819 */ /* 0x000fe200000006ff */
[----:B------:R-:W-:Y:S01]  /*1880*/  UISETP.GE.U32.AND UP0, UPT, UR15, 0x1ff, UPT ;  /* 0x000001ff0f00788c */ /* 0x000fe2000bf06070 */
[----:B------:R-:W-:Y:S01]  /*1890*/  R2UR UR35, R16 ;  /* 0x00000000102372ca */ /* 0x000fe200000e0000 */
[----:B------:R-:W-:Y:S01]  /*18a0*/  ULEA UR8, UR13, UR4, 0x3 ;  /* 0x000000040d087291 */ /* 0x000fe2000f8e18ff */
[----:B------:R-:W-:Y:S01]  /*18b0*/  IMAD.SHL.U32 R3, R3, 0x80, RZ ;  /* 0x0000008003037824 */ /* 0x000fe200078e00ff */
[----:B------:R-:W-:Y:S01]  /*18c0*/  R2UR UR19, R17 ;  /* 0x00000000111372ca */ /* 0x000fe200000e0000 */
[----:B------:R-:W-:-:S03]  /*18d0*/  UMOV UR23, URZ ;  /* 0x000000ff00177c82 */ /* 0x000fc60008000000 */
[----:B------:R-:W-:-:S03]  /*18e0*/  LOP3.LUT R3, R3, 0xffffff00, RZ, 0xc0, !PT ;  /* 0xffffff0003037812 */ /* 0x000fc600078ec0ff */
[----:B------:R1:W2:Y:S01]  /*18f0*/  SYNCS.PHASECHK.TRANS64.TRYWAIT P0, [UR8+0x20], R2 ;  /* 0x00002002ff0075a7 */ /* 0x0002a20008001108 */
[----:B------:R-:W-:Y:S02]  /*1900*/  R2UR UR9, R3 ;  /* 0x00000000030972ca */ /* 0x000fe400000e0000 */
[----:B------:R-:W-:-:S11]  /*1910*/  R2UR UR8, R20 ;  /* 0x00000000140872ca */ /* 0x000fd600000e0000 */
[----:B------:R-:W-:Y:S02]  /*1920*/  ULOP3.LUT UR35, UR9, 0x80, UR35, 0xf8, !UPT ;  /* 0x0000008009237892 */ /* 0x000fe4000f8ef823 */
[----:B------:R-:W-:Y:S01]  /*1930*/  ULEA UR19, UR8, UR19, 0x7 ;  /* 0x0000001308137291 */ /* 0x000fe2000f8e38ff */
[----:B------:R-:W-:Y:S11]  /*1940*/  BRA.U !UP0, `(.L_x_25) ;  /* 0x0000000108f07547 */ /* 0x000ff6000b800000 */
[----:B------:R-:W-:Y:S01]  /*1950*/  UMOV UR29, UR6 ;  /* 0x00000006001d7c82 */ /* 0x000fe20008000000 */
[----:B------:R-:W-:Y:S01]  /*1960*/  UMOV UR44, UR13 ;  /* 0x0000000d002c7c82 */ /* 0x000fe20008000000 */
[----:B------:R-:W-:-:S05]  /*1970*/  UMOV UR26, 0x80 ;  /* 0x00000080001a7882 */ /* 0x000fca0000000000 */
.L_x_31:
[----:B------:R-:W-:Y:S01]  /*1980*/  ULEA UR33, UR44, UR4, 0x3 ;  /* 0x000000042c217291 */ /* 0x000fe2000f8e18ff */
[----:B------:R-:W-:Y:S01]  /*1990*/  @P5 MOV R3, 0x18000 ;  /* 0x0001800000035802 */ /* 0x000fe20000000f00 */
[----:B-12---:R-:W-:Y:S10]  /*19a0*/  @P0 BRA `(.L_x_26) ;  /* 0x00000000000c0947 */ /* 0x006ff40003800000 */
[----:B------:R-:W-:-:S04]  /*19b0*/  SHF.L.U32 R5, R15, 0x1f, RZ ;  /* 0x0000001f0f057819 */ /* 0x000fc800000006ff */
[----:B------:R-:W2:Y:S02]  /*19c0*/  SYNCS.PHASECHK.TRANS64.TRYWAIT P0, [UR33+0x20], R5 ;  /* 0x00002005ff0075a7 */ /* 0x000ea40008001121 */
[----:B--2---:R-:W-:Y:S05]  /*19d0*/  @!P0 BRA `(.L_x_27) ;  /* 0x0000007400148947 */ /* 0x004fea0003800000 */
.L_x_26:
[----:B------:R2:W-:Y:S01]  /*19e0*/  @P5 SYNCS.ARRIVE.TRANS64 RZ, [UR33], R3 ;  /* 0x00000003ffff59a7 */ /* 0x0005e20008000021 */
[----:B------:R-:W-:Y:S02]  /*19f0*/  ULOP3.LUT UR8, UR7, 0x2, URZ, 0xfc, !UPT ;  /* 0x0000000207087892 */ /* 0x000fe4000f8efcff */
[----:B------:R-:W-:Y:S02]  /*1a00*/  UIADD3 UR29, UPT, UPT, UR29, 0x1, URZ ;  /* 0x000000011d1d7890 */ /* 0x000fe4000fffe0ff */
[----:B------:R-:W-:Y:S02]  /*1a10*/  UISETP.NE.AND UP0, UPT, UR8, 0x2, UPT ;  /* 0x000000020800788c */ /* 0x000fe4000bf05270 */
[----:B------:R-:W-:-:S07]  /*1a20*/  UISETP.NE.AND UP2, UPT, UR29, 0x1, UPT ;  /* 0x000000011d00788c */ /* 0x000fce000bf45270 */
[----:B------:R-:W-:Y:S05]  /*1a30*/  BRA.U UP0, `(.L_x_28) ;  /* 0x0000000100047547 */ /* 0x000fea000b800000 */
[----:B------:R-:W-:Y:S05]  /*1a40*/  BPT.TRAP 0x1 ;  /* 0x000000040000795c */ /* 0x000fea0000300000 */
.L_x_28:
[----:B------:R-:W-:Y:S04]  /*1a50*/  BSSY.RECONVERGENT B0, `(.L_x_29) ;  /* 0x0000003000007945 */ /* 0x000fe80003800200 */
[----:B------:R-:W-:Y:S05]  /*1a60*/  @!P4 BRA `(.L_x_30) ;  /* 0x000000000004c947 */ /* 0x000fea0003800000 */
[----:B------:R-:W-:Y:S05]  /*1a70*/  BPT.TRAP 0x1 ;  /* 0x000000040000795c */ /* 0x000fea0000300000 */
.L_x_30:
[----:B------:R-:W-:Y:S05]  /*1a80*/  BSYNC.RECONVERGENT B0 ;  /* 0x0000000000007941 */ /* 0x000fea0003800200 */
.L_x_29:
[----:B------:R-:W-:Y:S02]  /*1a90*/  UIADD3 UR13, UPT, UPT, UR44, 0x1, URZ ;  /* 0x000000012c0d7890 */ /* 0x000fe4000fffe0ff */
[----:B------:R-:W-:Y:S02]  /*1aa0*/  ULEA UR24, UR44, UR4, 0xf ;  /* 0x000000042c187291 */ /* 0x000fe4000f8e78ff */
[----:B------:R-:W-:Y:S02]  /*1ab0*/  UISETP.NE.AND UP0, UPT, UR13, 0x4, UPT ;  /* 0x000000040d00788c */ /* 0x000fe4000bf05270 */
[----:B------:R-:W-:Y:S02]  /*1ac0*/  UIADD3 UR42, UP1, UPT, UR30, 0x80, URZ ;  /* 0x000000801e2a7890 */ /* 0x000fe4000ff3e0ff */
[----:B------:R-:W-:Y:S02]  /*1ad0*/  USEL UR9, URZ, 0x1, UP0 ;  /* 0x00000001ff097887 */ /* 0x000fe40008000000 */
[----:B------:R-:W-:-:S02]  /*1ae0*/  USEL UR13, UR13, URZ, UP0 ;  /* 0x000000ff0d0d7287 */ /* 0x000fc40008000000 */
[----:B------:R-:W-:Y:S02]  /*1af0*/  UIADD3 UR40, UP0, UPT, UR30, 0x180, URZ ;  /* 0x000001801e287890 */ /* 0x000fe4000ff1e0ff */
[----:B------:R-:W-:Y:S01]  /*1b00*/  ULEA UR8, UR13, UR4, 0x3 ;  /* 0x000000040d087291 */ /* 0x000fe2000f8e18ff */
[----:B------:R-:W-:Y:S01]  /*1b10*/  LOP3.LUT R15, R15, UR9, RZ, 0x3c, !PT ;  /* 0x000000090f0f7c12 */ /* 0x000fe2000f8e3cff */
[----:B------:R-:W-:Y:S02]  /*1b20*/  UIADD3 UR34, UPT, UPT, UR26, -0x80, URZ ;  /* 0xffffff801a227890 */ /* 0x000fe4000fffe0ff */
[----:B------:R-:W-:Y:S01]  /*1b30*/  ULOP3.LUT UR33, UR33, 0xfefffff8, URZ, 0xc0, !UPT ;  /* 0xfefffff821217892 */ /* 0x000fe2000f8ec0ff */
[----:B-1----:R-:W-:Y:S01]  /*1b40*/  SHF.L.U32 R2, R15, 0x1f, RZ ;  /* 0x0000001f0f027819 */ /* 0x002fe200000006ff */
[----:B------:R-:W-:Y:S02]  /*1b50*/  UIADD3.X UR43, UPT, UPT, URZ, UR31, URZ, UP1, !UPT ;  /* 0x0000001fff2b7290 */ /* 0x000fe40008ffe4ff */
[----:B------:R-:W-:Y:S01]  /*1b60*/  UIADD3 UR32, UPT, UPT, UR24, 0x8400, URZ ;  /* 0x0000840018207890 */ /* 0x000fe2000fffe0ff */
[----:B------:R4:W1:Y:S01]  /*1b70*/  SYNCS.PHASECHK.TRANS64.TRYWAIT P0, [UR8+0x20], R2 ;  /* 0x00002002ff0075a7 */ /* 0x0008620008001108 */
[----:B------:R-:W-:-:S02]  /*1b80*/  ULEA UR8, UR44, UR4, 0xe ;  /* 0x000000042c087291 */ /* 0x000fc4000f8e70ff */
[----:B------:R-:W-:Y:S02]  /*1b90*/  UIADD3 UR24, UPT, UPT, UR24, 0xc400, URZ ;  /* 0x0000c40018187890 */ /* 0x000fe4000fffe0ff */
[----:B------:R-:W-:Y:S02]  /*1ba0*/  UIADD3.X UR41, UPT, UPT, URZ, UR31, URZ, UP0, !UPT ;  /* 0x0000001fff297290 */ /* 0x000fe400087fe4ff */
[----:B------:R-:W-:Y:S02]  /*1bb0*/  UIADD3 UR16, UPT, UPT, UR8, 0x28400, URZ ;  /* 0x0002840008107890 */ /* 0x000fe4000fffe0ff */
[----:B------:R-:W-:Y:S01]  /*1bc0*/  UIADD3 UR8, UPT, UPT, UR8, 0x2a400, URZ ;  /* 0x0002a40008087890 */ /* 0x000fe2000fffe0ff */
[----:B------:R-:W-:Y:S01]  /*1bd0*/  UMOV UR38, 0x0 ;  /* 0x0000000000267882 */ /* 0x000fe20000000000 */
[----:B------:R-:W-:Y:S01]  /*1be0*/  UMOV UR39, 0x10000000 ;  /* 0x1000000000277882 */ /* 0x000fe20000000000 */
[----:B------:R-:W-:Y:S01]  /*1bf0*/  UMOV UR27, UR35 ;  /* 0x00000023001b7c82 */ /* 0x000fe20008000000 */
[----:B------:R-:W-:Y:S01]  /*1c00*/  UMOV UR28, UR36 ;  /* 0x00000024001c7c82 */ /* 0x000fe20008000000 */
[----:B------:R-:W-:Y:S01]  /*1c10*/  UMOV UR25, UR33 ;  /* 0x0000002100197c82 */ /* 0x000fe20008000000 */
[----:B------:R-:W-:Y:S01]  /*1c20*/  UMOV UR20, UR36 ;  /* 0x0000002400147c82 */ /* 0x000fe20008000000 */
[----:B------:R-:W-:Y:S01]  /*1c30*/  UMOV UR17, UR33 ;  /* 0x0000002100117c82 */ /* 0x000fe20008000000 */
[----:B------:R-:W-:Y:S01]  /*1c40*/  UMOV UR18, UR34 ;  /* 0x0000002200127c82 */ /* 0x000fe20008000000 */
[----:B------:R-:W-:Y:S01]  /*1c50*/  UTMALDG.3D.2CTA [UR32], [UR42], desc[UR38] ;  /* 0x000026202a0075b4 */ /* 0x000fe20008211000 */
[----:B------:R-:W-:Y:S01]  /*1c60*/  UMOV UR10, UR26 ;  /* 0x0000001a000a7c82 */ /* 0x000fe20008000000 */
[----:B------:R-:W-:Y:S01]  /*1c70*/  UMOV UR11, UR19 ;  /* 0x00000013000b7c82 */ /* 0x000fe20008000000 */
[----:B------:R-:W-:Y:S01]  /*1c80*/  UMOV UR12, UR36 ;  /* 0x00000024000c7c82 */ /* 0x000fe20008000000 */
[----:B------:R-:W-:Y:S01]  /*1c90*/  UMOV UR9, UR33 ;  /* 0x0000002100097c82 */ /* 0x000fe20008000000 */
[----:B------:R-:W-:Y:S01]  /*1ca0*/  UMOV UR23, UR5 ;  /* 0x0000000500177c82 */ /* 0x000fe20008000000 */
[----:B------:R-:W-:Y:S01]  /*1cb0*/  UMOV UR44, UR13 ;  /* 0x0000000d002c7c82 */ /* 0x000fe20008000000 */
[----:B------:R2:W-:Y:S01]  /*1cc0*/  UTMALDG.3D.2CTA [UR24], [UR42], desc[UR38] ;  /* 0x000026182a0075b4 */ /* 0x0005e20008211000 */
[----:B------:R4:W-:Y:S01]  /*1cd0*/  UTMALDG.3D.2CTA [UR16], [UR40], desc[UR38] ;  /* 0x00002610280075b4 */ /* 0x0009e20008211000 */
[----:B------:R4:W-:Y:S01]  /*1ce0*/  UTMALDG.3D.2CTA [UR8], [UR40], desc[UR38] ;  /* 0x00002608280075b4 */ /* 0x0009e20008211000 */
[----:B--2---:R-:W-:Y:S01]  /*1cf0*/  UIADD3 UR26, UPT, UPT, UR26, 0x100, URZ ;  /* 0x000001001a1a7890 */ /* 0x004fe2000fffe0ff */
[----:B----4-:R-:W-:Y:S11]  /*1d00*/  BRA.U UP2, `(.L_x_31) ;  /* 0xfffffffd021c7547 */ /* 0x010ff6000b83ffff */
.L_x_25:
[----:B------:R-:W-:Y:S01]  /*1d10*/  ULEA UR8, UR13, UR4, 0x3 ;  /* 0x000000040d087291 */ /* 0x000fe2000f8e18ff */
[----:B-1----:R-:W-:Y:S01]  /*1d20*/  SHF.L.U32 R2, R15, 0x1f, RZ ;  /* 0x0000001f0f027819 */ /* 0x002fe200000006ff */
[----:B------:R-:W-:Y:S01]  /*1d30*/  @!P1 SYNCS.ARRIVE.TRANS64.A1T0 RZ, [UR4+0x68], RZ ;  /* 0x000068ffffff99a7 */ /* 0x000fe20008100004 */
[----:B------:R-:W-:-:S06]  /*1d40*/  UISETP.GT.AND UP0, UPT, UR22, UR21, UPT ;  /* 0x000000151600728c */ /* 0x000fcc000bf04270 */
[----:B--2---:R1:W2:Y:S03]  /*1d50*/  SYNCS.PHASECHK.TRANS64.TRYWAIT P0, [UR8+0x20], R2 ;  /* 0x00002002ff0075a7 */ /* 0x0042a60008001108 */
[----:B------:R-:W-:Y:S05]  /*1d60*/  BRA.U !UP0, `(.L_x_32) ;  /* 0x0000000108e87547 */ /* 0x000fea000b800000 */
[----:B------:R-:W-:Y:S01]  /*1d70*/  UIADD3 UR29, UPT, UPT, UR14, UR23, URZ ;  /* 0x000000170e1d7290 */ /* 0x000fe2000fffe0ff */
[----:B------:R-:W-:-:S11]  /*1d80*/  UMOV UR44, UR13 ;  /* 0x0000000d002c7c82 */ /* 0x000fd60008000000 */
.L_x_38:
[----:B------:R-:W-:Y:S01]  /*1d90*/  ULEA UR33, UR44, UR4, 0x3 ;  /* 0x000000042c217291 */ /* 0x000fe2000f8e18ff */
[----:B--2---:R-:W-:Y:S01]  /*1da0*/  @P5 MOV R3, 0x18000 ;  /* 0x0001800000035802 */ /* 0x004fe20000000f00 */
[----:B-12---:R-:W-:Y:S10]  /*1db0*/  @P0 BRA `(.L_x_33) ;  /* 0x00000000000c0947 */ /* 0x006ff40003800000 */
[----:B------:R-:W-:-:S04]  /*1dc0*/  SHF.L.U32 R5, R15, 0x1f, RZ ;  /* 0x0000001f0f057819 */ /* 0x000fc800000006ff */
[----:B------:R-:W2:Y:S02]  /*1dd0*/  SYNCS.PHASECHK.TRANS64.TRYWAIT P0, [UR33+0x20], R5 ;  /* 0x00002005ff0075a7 */ /* 0x000ea40008001121 */
[----:B--2---:R-:W-:Y:S05]  /*1de0*/  @!P0 BRA `(.L_x_34) ;  /* 0x0000007000288947 */ /* 0x004fea0003800000 */
.L_x_33:
[----:B------:R2:W-:Y:S01]  /*1df0*/  @P5 SYNCS.ARRIVE.TRANS64 RZ, [UR33], R3 ;  /* 0x00000003ffff59a7 */ /* 0x0005e20008000021 */
[----:B------:R-:W-:-:S04]  /*1e00*/  ULOP3.LUT UR8, UR7, 0x2, URZ, 0xfc, !UPT ;  /* 0x0000000207087892 */ /* 0x000fc8000f8efcff */
[----:B------:R-:W-:-:S09]  /*1e10*/  UISETP.NE.AND UP0, UPT, UR8, 0x2, UPT ;  /* 0x000000020800788c */ /* 0x000fd2000bf05270 */
[----:B------:R-:W-:Y:S05]  /*1e20*/  BRA.U UP0, `(.L_x_35) ;  /* 0x0000000100047547 */ /* 0x000fea000b800000 */
[----:B------:R-:W-:Y:S05]  /*1e30*/  BPT.TRAP 0x1 ;  /* 0x000000040000795c */ /* 0x000fea0000300000 */
.L_x_35:
[----:B------:R-:W-:Y:S04]  /*1e40*/  BSSY.RECONVERGENT B0, `(.L_x_36) ;  /* 0x0000003000007945 */ /* 0x000fe80003800200 */
[----:B------:R-:W-:Y:S05]  /*1e50*/  @!P4 BRA `(.L_x_37) ;  /* 0x000000000004c947 */ /* 0x000fea0003800000 */
[----:B------:R-:W-:Y:S05]  /*1e60*/  BPT.TRAP 0x1 ;  /* 0x000000040000795c */ /* 0x000fea0000300000 */
.L_x_37:
[----:B------:R-:W-:Y:S05]  /*1e70*/  BSYNC.RECONVERGENT B0 ;  /* 0x0000000000007941 */ /* 0x000fea0003800200 */
.L_x_36:
[----:B------:R-:W-:Y:S02]  /*1e80*/  UIADD3 UR13, UPT, UPT, UR44, 0x1, URZ ;  /* 0x000000012c0d7890 */ /* 0x000fe4000fffe0ff */
[----:B------:R-:W-:Y:S02]  /*1e90*/  ULEA UR24, UR44, UR4, 0xf ;  /* 0x000000042c187291 */ /* 0x000fe4000f8e78ff */
[----:B------:R-:W-:Y:S02]  /*1ea0*/  UISETP.NE.AND UP0, UPT, UR13, 0x4, UPT ;  /* 0x000000040d00788c */ /* 0x000fe4000bf05270 */
[----:B------:R-:W-:Y:S02]  /*1eb0*/  UIADD3 UR42, UP1, UPT, UR30, 0x80, URZ ;  /* 0x000000801e2a7890 */ /* 0x000fe4000ff3e0ff */
[----:B------:R-:W-:Y:S02]  /*1ec0*/  USEL UR9, URZ, 0x1, UP0 ;  /* 0x00000001ff097887 */ /* 0x000fe40008000000 */
[----:B------:R-:W-:-:S02]  /*1ed0*/  USEL UR13, UR13, URZ, UP0 ;  /* 0x000000ff0d0d7287 */ /* 0x000fc40008000000 */
[----:B------:R-:W-:Y:S02]  /*1ee0*/  USHF.L.U32 UR34, UR23, 0x8, URZ ;  /* 0x0000000817227899 */ /* 0x000fe400080006ff */
[----:B------:R-:W-:Y:S01]  /*1ef0*/  ULEA UR8, UR13, UR4, 0x3 ;  /* 0x000000040d087291 */ /* 0x000fe2000f8e18ff */
[----:B------:R-:W-:Y:S01]  /*1f00*/  LOP3.LUT R15, R15, UR9, RZ, 0x3c, !PT ;  /* 0x000000090f0f7c12 */ /* 0x000fe2000f8e3cff */
[----:B------:R-:W-:Y:S02]  /*1f10*/  UIADD3 UR40, UP0, UPT, UR30, 0x180, URZ ;  /* 0x000001801e287890 */ /* 0x000fe4000ff1e0ff */
[----:B------:R-:W-:Y:S01]  /*1f20*/  ULOP3.LUT UR33, UR33, 0xfefffff8, URZ, 0xc0, !UPT ;  /* 0xfefffff821217892 */ /* 0x000fe2000f8ec0ff */
[----:B-1----:R-:W-:Y:S01]  /*1f30*/  SHF.L.U32 R2, R15, 0x1f, RZ ;  /* 0x0000001f0f027819 */ /* 0x002fe200000006ff */
[----:B------:R-:W-:Y:S02]  /*1f40*/  UIADD3.X UR43, UPT, UPT, URZ, UR31, URZ, UP1, !UPT ;  /* 0x0000001fff2b7290 */ /* 0x000fe40008ffe4ff */
[----:B------:R-:W-:Y:S01]  /*1f50*/  UIADD3 UR32, UPT, UPT, UR24, 0x8400, URZ ;  /* 0x0000840018207890 */ /* 0x000fe2000fffe0ff */
[----:B------:R4:W1:Y:S01]  /*1f60*/  SYNCS.PHASECHK.TRANS64.TRYWAIT P0, [UR8+0x20], R2 ;  /* 0x00002002ff0075a7 */ /* 0x0008620008001108 */
[----:B------:R-:W-:-:S02]  /*1f70*/  ULEA UR8, UR44, UR4, 0xe ;  /* 0x000000042c087291 */ /* 0x000fc4000f8e70ff */
[----:B------:R-:W-:Y:S02]  /*1f80*/  UIADD3 UR26, UPT, UPT, UR34, 0x80, URZ ;  /* 0x00000080221a7890 */ /* 0x000fe4000fffe0ff */
        /* <DEDUP_REMOVED lines=12> */
[----:B------:R4:W-:Y:S01]  /*2050*/  UTMALDG.3D.2CTA [UR32], [UR42], desc[UR38] ;  /* 0x000026202a0075b4 */ /* 0x0009e20008211000 */
[----:B------:R-:W-:Y:S01]  /*2060*/  UMOV UR11, UR19 ;  /* 0x00000013000b7c82 */ /* 0x000fe20008000000 */
[----:B------:R-:W-:Y:S01]  /*2070*/  UMOV UR12, UR36 ;  /* 0x00000024000c7c82 */ /* 0x000fe20008000000 */
[----:B------:R-:W-:Y:S01]  /*2080*/  UMOV UR9, UR33 ;  /* 0x0000002100097c82 */ /* 0x000fe20008000000 */
[----:B------:R-:W-:Y:S01]  /*2090*/  UMOV UR10, UR26 ;  /* 0x0000001a000a7c82 */ /* 0x000fe20008000000 */
[----:B------:R-:W-:Y:S01]  /*20a0*/  UIADD3 UR23, UPT, UPT, UR23, 0x1, URZ ;  /* 0x0000000117177890 */ /* 0x000fe2000fffe0ff */
[----:B------:R-:W-:Y:S01]  /*20b0*/  UMOV UR44, UR13 ;  /* 0x0000000d002c7c82 */ /* 0x000fe20008000000 */
[----:B------:R4:W-:Y:S02]  /*20c0*/  UTMALDG.3D.2CTA [UR24], [UR42], desc[UR38] ;  /* 0x000026182a0075b4 */ /* 0x0009e40008211000 */
[----:B------:R-:W-:Y:S01]  /*20d0*/  UISETP.NE.AND UP0, UPT, UR23, UR29, UPT ;  /* 0x0000001d1700728c */ /* 0x000fe2000bf05270 */
[----:B------:R4:W-:Y:S01]  /*20e0*/  UTMALDG.3D.2CTA [UR16], [UR40], desc[UR38] ;  /* 0x00002610280075b4 */ /* 0x0009e20008211000 */
[----:B------:R4:W-:Y:S07]  /*20f0*/  UTMALDG.3D.2CTA [UR8], [UR40], desc[UR38] ;  /* 0x00002608280075b4 */ /* 0x0009ee0008211000 */
[----:B----4-:R-:W-:Y:S05]  /*2100*/  BRA.U UP0, `(.L_x_38) ;  /* 0xfffffffd00207547 */ /* 0x010fea000b83ffff */
.L_x_32:
[----:B-1----:R-:W-:Y:S01]  /*2110*/  LEA R2, R14, UR4, 0x3 ;  /* 0x000000040e027c11 */ /* 0x002fe2000f8e18ff */
[----:B------:R-:W-:Y:S01]  /*2120*/  NOP ;  /* 0x0000000000007918 */ /* 0x000fe20000000000 */
[----:B--2---:R-:W-:Y:S02]  /*2130*/  SHF.L.U32 R3, R12, 0x1f, RZ ;  /* 0x0000001f0c037819 */ /* 0x004fe400000006ff */
[----:B------:R-:W-:Y:S02]  /*2140*/  LEA R4, R14, UR4, 0x4 ;  /* 0x000000040e047c11 */ /* 0x000fe4000f8e20ff */
[----:B------:R-:W1:Y:S02]  /*2150*/  SYNCS.PHASECHK.TRANS64.TRYWAIT P0, [R2+URZ+0x70], R3 ;  /* 0x00007003020075a7 */ /* 0x000e6400080011ff */
[----:B-1----:R-:W-:Y:S05]  /*2160*/  @!P0 BRA `(.L_x_39) ;  /* 0x0000006c00608947 */ /* 0x002fea0003800000 */
.L_x_126:
[----:B------:R-:W2:Y:S01]  /*2170*/  LDS.128 R4, [R4+0x100] ;  /* 0x0001000004047984 */ /* 0x000ea20000000c00 */
[----:B------:R-:W-:Y:S01]  /*2180*/  ISETP.GE.AND P0, PT, R72, 0x1, PT ;  /* 0x000000014800780c */ /* 0x000fe20003f06270 */
[----:B-1----:R-:W-:Y:S01]  /*2190*/  VIADD R2, R2, 0x80 ;  /* 0x0000008002027836 */ /* 0x002fe20000000000 */
[----:B------:R-:W-:Y:S01]  /*21a0*/  @!PT LDS RZ, [RZ] ;  /* 0x00000000fffff984 */ /* 0x000fe20000000800 */
[----:B------:R-:W-:Y:S01]  /*21b0*/  @!PT LDS RZ, [RZ] ;  /* 0x00000000fffff984 */ /* 0x000fe20000000800 */
[----:B------:R-:W-:Y:S01]  /*21c0*/  @!PT LDS RZ, [RZ] ;  /* 0x00000000fffff984 */ /* 0x000fe20000000800 */
[----:B------:R-:W-:Y:S01]  /*21d0*/  @!PT LDS RZ, [RZ] ;  /* 0x00000000fffff984 */ /* 0x000fe20000000800 */
[----:B------:R1:W-:Y:S06]  /*21e0*/  MEMBAR.ALL.CTA ;  /* 0x0000000000007992 */ /* 0x0003ec0000008000 */
[----:B-1----:R-:W1:Y:S01]  /*21f0*/  FENCE.VIEW.ASYNC.S ;  /* 0x00000000000073c6 */ /* 0x002e620000000000 */
[----:B------:R-:W-:-:S04]  /*2200*/  PRMT R2, RZ, 0x654, R2 ;  /* 0x00000654ff027816 */ /* 0x000fc80000000002 */
[----:B-1----:R1:W-:Y:S01]  /*2210*/  SYNCS.ARRIVE.TRANS64.RED.A1T0 RZ, [R2+URZ], RZ ;  /* 0x000000ff02ff79a7 */ /* 0x0023e200081004ff */
[----:B--2---:R-:W-:-:S13]  /*2220*/  LOP3.LUT P2, RZ, R6, 0x1, RZ, 0xc0, !PT ;  /* 0x0000000106ff7812 */ /* 0x004fda000784c0ff */
[----:B------:R-:W-:Y:S01]  /*2230*/  @P2 SHF.R.U32.HI R3, RZ, 0x10, R5 ;  /* 0x00000010ff032819 */ /* 0x000fe20000011605 */
[----:B------:R-:W-:Y:S01]  /*2240*/  VOTEU.ANY UP0, P2 ;  /* 0x0000000000ff7886 */ /* 0x000fe20001000100 */
[----:B------:R-:W-:Y:S02]  /*2250*/  @P2 MOV R13, R4 ;  /* 0x00000004000d2202 */ /* 0x000fe40000000f00 */
[----:B------:R-:W-:Y:S02]  /*2260*/  @P2 R2UR.BROADCAST UR8, R3 ;  /* 0x00000000030822ca */ /* 0x000fe400008e0000 */
[----:B------:R-:W-:-:S11]  /*2270*/  @P2 LOP3.LUT R11, R5, 0xffff, RZ, 0xc0, !PT ;  /* 0x0000ffff050b2812 */ /* 0x000fd600078ec0ff */
[----:B------:R-:W-:Y:S01]  /*2280*/  @UP0 UMOV UR36, UR8 ;  /* 0x0000000800240c82 */ /* 0x000fe20008000000 */
[----:B-1----:R-:W-:Y:S05]  /*2290*/  @!P0 BRA `(.L_x_40) ;  /* 0x0000000000b88947 */ /* 0x002fea0003800000 */
[----:B------:R-:W3:Y:S01]  /*22a0*/  LDC.64 R4, c[0x0][0xb18] ;  /* 0x0002c600ff047b82 */ /* 0x000ee20000000a00 */
[----:B------:R-:W-:-:S07]  /*22b0*/  ISETP.NE.AND P3, PT, R72, 0x1, PT ;  /* 0x000000014800780c */ /* 0x000fce0003f65270 */
[----:B------:R-:W1:Y:S08]  /*22c0*/  LDC.64 R6, c[0x0][0xb10] ;  /* 0x0002c400ff067b82 */ /* 0x000e700000000a00 */
[----:B------:R-:W2:Y:S08]  /*22d0*/  LDC R18, c[0x0][0xb20] ;  /* 0x0002c800ff127b82 */ /* 0x000eb00000000800 */
[----:B------:R-:W4:Y:S01]  /*22e0*/  LDC R20, c[0x0][0xb0c] ;  /* 0x0002c300ff147b82 */ /* 0x000f220000000800 */
[----:B---3--:R-:W-:Y:S01]  /*22f0*/  IMAD.HI.U32 R19, R0, R5, RZ ;  /* 0x0000000500137227 */ /* 0x008fe200078e00ff */
[----:B------:R-:W-:-:S03]  /*2300*/  ISETP.NE.AND P0, PT, R4, 0x1, PT ;  /* 0x000000010400780c */ /* 0x000fc60003f05270 */
[----:B------:R-:W-:-:S03]  /*2310*/  IMAD.HI.U32 R5, R11, R5, RZ ;  /* 0x000000050b057227 */ /* 0x000fc600078e00ff */
[----:B------:R-:W3:Y:S01]  /*2320*/  LDC.64 R2, c[0x0][0xb28] ;  /* 0x0002ca00ff027b82 */ /* 0x000ee20000000a00 */
[----:B-1----:R-:W-:-:S04]  /*2330*/  IMAD.HI.U32 R22, R9, R6, RZ ;  /* 0x0000000609167227 */ /* 0x002fc800078e00ff */
[----:B------:R-:W-:Y:S01]  /*2340*/  IMAD.HI.U32 R24, R13, R6, RZ ;  /* 0x000000060d187227 */ /* 0x000fe200078e00ff */
[----:B------:R-:W-:Y:S02]  /*2350*/  SHF.R.U32.HI R22, RZ, R7, R22 ;  /* 0x00000007ff167219 */ /* 0x000fe40000011616 */
[-C--:B--2---:R-:W-:Y:S02]  /*2360*/  SHF.R.U32.HI R19, RZ, R18.reuse, R19 ;  /* 0x00000012ff137219 */ /* 0x084fe40000011613 */
[----:B------:R-:W-:Y:S02]  /*2370*/  SHF.R.U32.HI R18, RZ, R18, R5 ;  /* 0x00000012ff127219 */ /* 0x000fe40000011605 */
[----:B------:R-:W-:Y:S02]  /*2380*/  SEL R19, R0, R19, !P0 ;  /* 0x0000001300137207 */ /* 0x000fe40004000000 */
[----:B------:R-:W-:Y:S02]  /*2390*/  SHF.R.U32.HI R24, RZ, R7, R24 ;  /* 0x00000007ff187219 */ /* 0x000fe40000011618 */
[----:B----4-:R-:W-:-:S02]  /*23a0*/  ISETP.NE.AND P1, PT, R20, 0x1, PT ;  /* 0x000000011400780c */ /* 0x010fc40003f25270 */
[----:B------:R-:W-:Y:S02]  /*23b0*/  SEL R5, R11, R18, !P0 ;  /* 0x000000120b057207 */ /* 0x000fe40004000000 */
[----:B------:R-:W-:Y:S02]  /*23c0*/  SEL R21, R9, R22, !P1 ;  /* 0x0000001609157207 */ /* 0x000fe40004800000 */
[----:B------:R-:W-:Y:S01]  /*23d0*/  SEL R7, R13, R24, !P1 ;  /* 0x000000180d077207 */ /* 0x000fe20004800000 */
[----:B---3--:R-:W-:-:S04]  /*23e0*/  IMAD.HI.U32 R22, R19, R2, RZ ;  /* 0x0000000213167227 */ /* 0x008fc800078e00ff */
[----:B------:R-:W-:Y:S01]  /*23f0*/  IMAD.HI.U32 R6, R21, R2, RZ ;  /* 0x0000000215067227 */ /* 0x000fe200078e00ff */
[----:B------:R-:W-:-:S04]  /*2400*/  @P3 SHF.R.U32.HI R19, RZ, R3, R22 ;  /* 0x00000003ff133219 */ /* 0x000fc80000011616 */
        /* <DEDUP_REMOVED lines=8> */
[----:B------:R-:W-:-:S04]  /*2490*/  @!P0 IMAD.HI.U32 R18, R7, R2, RZ ;  /* 0x0000000207128227 */ /* 0x000fc800078e00ff */
[----:B------:R-:W-:Y:S01]  /*24a0*/  IMAD.MOV R2, RZ, RZ, -R6 ;  /* 0x000000ffff027224 */ /* 0x000fe200078e0a06 */
[----:B------:R-:W-:-:S03]  /*24b0*/  @!P0 SHF.R.U32.HI R18, RZ, R3, R18 ;  /* 0x00000003ff128219 */ /* 0x000fc60000011612 */
[----:B------:R-:W-:Y:S01]  /*24c0*/  IMAD R2, R72, R2, R5 ;  /* 0x0000000248027224 */ /* 0x000fe200078e0205 */
[----:B------:R-:W-:Y:S02]  /*24d0*/  @!P0 SEL R3, R7, R18, !P3 ;  /* 0x0000001207038207 */ /* 0x000fe40005800000 */
[----:B------:R-:W-:-:S03]  /*24e0*/  IADD3 R18, PT, PT, -R5, RZ, RZ ;  /* 0x000000ff05127210 */ /* 0x000fc60007ffe1ff */
[--C-:B------:R-:W-:Y:S02]  /*24f0*/  @!P0 IMAD.IADD R6, R6, 0x1, -R3.reuse ;  /* 0x0000000106068824 */ /* 0x100fe400078e0a03 */
[----:B------:R-:W-:Y:S01]  /*2500*/  @!P0 IMAD R3, R2, R21, R3 ;  /* 0x0000001502038224 */ /* 0x000fe200078e0203 */
[----:B------:R-:W-:Y:S01]  /*2510*/  IADD3 R2, PT, PT, -R7, RZ, RZ ;  /* 0x000000ff07027210 */ /* 0x000fe20007ffe1ff */
[----:B------:R-:W-:Y:S02]  /*2520*/  @!P0 IMAD R5, R72, R6, R7 ;  /* 0x0000000648058224 */ /* 0x000fe400078e0207 */
[----:B------:R-:W-:Y:S02]  /*2530*/  IMAD R11, R4, R18, R11 ;  /* 0x00000012040b7224 */ /* 0x000fe400078e020b */
[----:B------:R-:W-:Y:S02]  /*2540*/  @!P0 IMAD.MOV.U32 R7, RZ, RZ, R3 ;  /* 0x000000ffff078224 */ /* 0x000fe400078e0003 */
[----:B------:R-:W-:-:S02]  /*2550*/  IMAD R2, R20, R2, R13 ;  /* 0x0000000214027224 */ /* 0x000fc400078e020d */
[----:B------:R-:W-:Y:S02]  /*2560*/  IMAD R11, R5, R4, R11 ;  /* 0x00000004050b7224 */ /* 0x000fe400078e020b */
[----:B------:R-:W-:Y:S02]  /*2570*/  IMAD R13, R7, R20, R2 ;  /* 0x00000014070d7224 */ /* 0x000fe400078e0202 */
.L_x_40:
[----:B------:R-:W1:Y:S02]  /*2580*/  LDCU UR8, c[0x0][0xb30] ;  /* 0x00016600ff0877ac */ /* 0x000e640008000800 */
[----:B-1----:R-:W-:-:S09]  /*2590*/  UISETP.NE.AND UP0, UPT, UR8, 0x1, UPT ;  /* 0x000000010800788c */ /* 0x002fd2000bf05270 */
[----:B------:R-:W-:Y:S05]  /*25a0*/  BRA.U UP0, `(.L_x_41) ;  /* 0x0000000100407547 */ /* 0x000fea000b800000 */
[----:B------:R-:W1:Y:S08]  /*25b0*/  LDC.64 R4, c[0x0][0xb10] ;  /* 0x0002c400ff047b82 */ /* 0x000e700000000a00 */
[----:B------:R-:W2:Y:S08]  /*25c0*/  LDC.64 R2, c[0x0][0xb18] ;  /* 0x0002c600ff027b82 */ /* 0x000eb00000000a00 */
[----:B------:R-:W4:Y:S08]  /*25d0*/  LDC R6, c[0x0][0xb20] ;  /* 0x0002c800ff067b82 */ /* 0x000f300000000800 */
[----:B------:R-:W3:Y:S01]  /*25e0*/  LDC R18, c[0x0][0xb0c] ;  /* 0x0002c300ff127b82 */ /* 0x000ee20000000800 */
[----:B-1----:R-:W-:-:S05]  /*25f0*/  IMAD.HI.U32 R4, R13, R4, RZ ;  /* 0x000000040d047227 */ /* 0x002fca00078e00ff */
[----:B------:R-:W-:Y:S01]  /*2600*/  SHF.R.U32.HI R4, RZ, R5, R4 ;  /* 0x00000005ff047219 */ /* 0x000fe20000011604 */
[----:B--2---:R-:W-:Y:S01]  /*2610*/  IMAD.HI.U32 R3, R11, R3, RZ ;  /* 0x000000030b037227 */ /* 0x004fe200078e00ff */
[----:B------:R-:W-:-:S04]  /*2620*/  ISETP.NE.AND P0, PT, R2, 0x1, PT ;  /* 0x000000010200780c */ /* 0x000fc80003f05270 */
[----:B----4-:R-:W-:-:S04]  /*2630*/  SHF.R.U32.HI R6, RZ, R6, R3 ;  /* 0x00000006ff067219 */ /* 0x010fc80000011603 */
[----:B------:R-:W-:Y:S02]  /*2640*/  SEL R3, R11, R6, !P0 ;  /* 0x000000060b037207 */ /* 0x000fe40004000000 */
[----:B---3--:R-:W-:-:S04]  /*2650*/  ISETP.NE.AND P1, PT, R18, 0x1, PT ;  /* 0x000000011200780c */ /* 0x008fc80003f25270 */
[----:B------:R-:W-:-:S05]  /*2660*/  SEL R4, R13, R4, !P1 ;  /* 0x000000040d047207 */ /* 0x000fca0004800000 */
[----:B------:R-:W-:Y:S02]  /*2670*/  IMAD.IADD R5, R3, 0x1, -R4 ;  /* 0x0000000103057824 */ /* 0x000fe400078e0a04 */
[----:B------:R-:W-:Y:S02]  /*2680*/  IMAD.IADD R3, R4, 0x1, -R3 ;  /* 0x0000000104037824 */ /* 0x000fe400078e0a03 */
[----:B------:R-:W-:Y:S02]  /*2690*/  IMAD R13, R5, R18, R13 ;  /* 0x00000012050d7224 */ /* 0x000fe400078e020d */
[----:B------:R-:W-:-:S07]  /*26a0*/  IMAD R11, R3, R2, R11 ;  /* 0x00000002030b7224 */ /* 0x000fce00078e020b */
.L_x_41:
[----:B------:R-:W-:Y:S01]  /*26b0*/  VIADD R14, R14, 0x1 ;  /* 0x000000010e0e7836 */ /* 0x000fe20000000000 */
[----:B------:R-:W-:Y:S01]  /*26c0*/  PLOP3.LUT P1, PT, PT, PT, PT, 0x80, 0x8 ;  /* 0x000000000008781c */ /* 0x000fe20003f2f070 */
[----:B------:R-:W-:Y:S02]  /*26d0*/  IMAD.IADD R21, R13, 0x1, R154 ;  /* 0x000000010d157824 */ /* 0x000fe400078e029a */
[----:B------:R-:W-:Y:S01]  /*26e0*/  IMAD.IADD R20, R11, 0x1, R152 ;  /* 0x000000010b147824 */ /* 0x000fe200078e0298 */
[----:B------:R-:W-:-:S04]  /*26f0*/  ISETP.NE.AND P0, PT, R14, 0x2, PT ;  /* 0x000000020e00780c */ /* 0x000fc80003f05270 */
[----:B------:R-:W-:Y:S02]  /*2700*/  SEL R3, RZ, 0x1, P0 ;  /* 0x00000001ff037807 */ /* 0x000fe40000000000 */
[----:B------:R-:W-:Y:S02]  /*2710*/  SEL R14, R14, RZ, P0 ;  /* 0x000000ff0e0e7207 */ /* 0x000fe40000000000 */
[----:B------:R-:W-:Y:S01]  /*2720*/  LOP3.LUT R12, R12, R3, RZ, 0x3c, !PT ;  /* 0x000000030c0c7212 */ /* 0x000fe200078e3cff */
[----:B------:R-:W-:Y:S06]  /*2730*/  @P2 BRA `(.L_x_42) ;  /* 0xfffffff000002947 */ /* 0x000fec000383ffff */
[----:B------:R-:W-:Y:S01]  /*2740*/  UIADD3 UR4, UPT, UPT, UR4, 0x20, URZ ;  /* 0x0000002004047890 */ /* 0x000fe2000fffe0ff */
[----:B------:R-:W-:-:S03]  /*2750*/  SHF.L.U32 R3, R15, 0x1f, RZ ;  /* 0x0000001f0f037819 */ /* 0x000fc600000006ff */
[----:B------:R-:W-:-:S09]  /*2760*/  ULEA UR5, UR13, UR4, 0x3 ;  /* 0x000000040d057291 */ /* 0x000fd2000f8e18ff */
[----:B------:R-:W1:Y:S02]  /*2770*/  SYNCS.PHASECHK.TRANS64.TRYWAIT P0, [UR5], R3 ;  /* 0x00000003ff0075a7 */ /* 0x000e640008001105 */
[----:B-1----:R-:W-:Y:S05]  /*2780*/  @!P0 BRA `(.L_x_43) ;  /* 0x0000006400ec8947 */ /* 0x002fea0003800000 */
.L_x_128:
[----:B------:R-:W-:-:S04]  /*2790*/  UIADD3 UR6, UPT, UPT, UR13, 0x1, URZ ;  /* 0x000000010d067890 */ /* 0x000fc8000fffe0ff */
[----:B------:R-:W-:-:S04]  /*27a0*/  UISETP.NE.AND UP0, UPT, UR6, 0x4, UPT ;  /* 0x000000040600788c */ /* 0x000fc8000bf05270 */
[----:B------:R-:W-:Y:S02]  /*27b0*/  USEL UR7, URZ, 0x1, UP0 ;  /* 0x00000001ff077887 */ /* 0x000fe40008000000 */
[----:B------:R-:W-:-:S04]  /*27c0*/  USEL UR6, UR6, URZ, UP0 ;  /* 0x000000ff06067287 */ /* 0x000fc80008000000 */
[----:B------:R-:W-:Y:S01]  /*27d0*/  ULEA UR5, UR6, UR4, 0x3 ;  /* 0x0000000406057291 */ /* 0x000fe2000f8e18ff */
[----:B------:R-:W-:-:S04]  /*27e0*/  LOP3.LUT R2, R15, UR7, RZ, 0x3c, !PT ;  /* 0x000000070f027c12 */ /* 0x000fc8000f8e3cff */
[----:B-1----:R-:W-:-:S04]  /*27f0*/  SHF.L.U32 R3, R2, 0x1f, RZ ;  /* 0x0000001f02037819 */ /* 0x002fc800000006ff */
[----:B------:R-:W1:Y:S02]  /*2800*/  SYNCS.PHASECHK.TRANS64.TRYWAIT P0, [UR5], R3 ;  /* 0x00000003ff0075a7 */ /* 0x000e640008001105 */
[----:B-1----:R-:W-:Y:S05]  /*2810*/  @!P0 BRA `(.L_x_44) ;  /* 0x0000006400e08947 */ /* 0x002fea0003800000 */
.L_x_130:
        /* <DEDUP_REMOVED lines=9> */
.L_x_132:
[----:B------:R-:W-:-:S04]  /*28b0*/  UIADD3 UR6, UPT, UPT, UR6, 0x1, URZ ;  /* 0x0000000106067890 */ /* 0x000fc8000fffe0ff */
[----:B------:R-:W-:-:S04]  /*28c0*/  UISETP.NE.AND UP0, UPT, UR6, 0x4, UPT ;  /* 0x000000040600788c */ /* 0x000fc8000bf05270 */
[----:B------:R-:W-:Y:S02]  /*28d0*/  USEL UR5, URZ, 0x1, UP0 ;  /* 0x00000001ff057887 */ /* 0x000fe40008000000 */
[----:B------:R-:W-:-:S04]  /*28e0*/  USEL UR6, UR6, URZ, UP0 ;  /* 0x000000ff06067287 */ /* 0x000fc80008000000 */
[----:B------:R-:W-:Y:S01]  /*28f0*/  ULEA UR6, UR6, UR4, 0x3 ;  /* 0x0000000406067291 */ /* 0x000fe2000f8e18ff */
[----:B-1----:R-:W-:-:S04]  /*2900*/  LOP3.LUT R3, R2, UR5, RZ, 0x3c, !PT ;  /* 0x0000000502037c12 */ /* 0x002fc8000f8e3cff */
[----:B------:R-:W-:Y:S01]  /*2910*/  SHF.L.U32 R3, R3, 0x1f, RZ ;  /* 0x0000001f03037819 */ /* 0x000fe200000006ff */
[----:B---3--:R-:W-:-:S07]  /*2920*/  IMAD.U32 R0, RZ, RZ, UR6 ;  /* 0x00000006ff007e24 */ /* 0x008fce000f8e00ff */
.L_x_46:
[----:B-1----:R1:W2:Y:S02]  /*2930*/  SYNCS.PHASECHK.TRANS64.TRYWAIT P0, [R0+URZ], R3 ;  /* 0x00000003000075a7 */ /* 0x0022a400080011ff */
[----:B--2---:R-:W-:Y:S05]  /*2940*/  @!P0 NANOSLEEP.SYNCS 0x989680 ;  /* 0x009896800000895d */ /* 0x004fea0003900000 */
[----:B------:R-:W2:Y:S02]  /*2950*/  @!P0 SYNCS.PHASECHK.TRANS64 P0, [R0+URZ], R3 ;  /* 0x00000003000085a7 */ /* 0x000ea400080010ff */
[----:B--2---:R-:W-:Y:S05]  /*2960*/  @P0 EXIT ;  /* 0x000000000000094d */ /* 0x004fea0003800000 */
[----:B------:R-:W-:Y:S05]  /*2970*/  BRA `(.L_x_46) ;  /* 0xfffffffc00ec7947 */ /* 0x000fea000383ffff */
.L_x_22:
[----:B------:R-:W-:-:S04]  /*2980*/  UISETP.NE.AND UP1, UPT, UR37, URZ, UPT ;  /* 0x000000ff2500728c */ /* 0x000fc8000bf25270 */
[----:B------:R-:W-:-:S09]  /*2990*/  UISETP.NE.OR UP1, UPT, UR10, 0x1, UP1 ;  /* 0x000000010a00788c */ /* 0x000fd20008f25670 */
[----:B------:R-:W-:Y:S05]  /*29a0*/  BRA.U UP1, `(.L_x_47) ;  /* 0x00000005014c7547 */ /* 0x000fea000b800000 */
[----:B------:R-:W-:Y:S01]  /*29b0*/  HFMA2 R11, -RZ, RZ, 0, 0 ;  /* 0x00000000ff0b7431 */ /* 0x000fe200000001ff */
[----:B------:R-:W-:Y:S01]  /*29c0*/  ISETP.GE.U32.AND P2, PT, R10, 0x2, PT ;  /* 0x000000020a00780c */ /* 0x000fe20003f46070 */
[----:B------:R-:W-:Y:S01]  /*29d0*/  IMAD.MOV.U32 R12, RZ, RZ, 0x1 ;  /* 0x00000001ff0c7424 */ /* 0x000fe200078e00ff */
[----:B------:R-:W-:Y:S01]  /*29e0*/  CS2R R8, SRZ ;  /* 0x0000000000087805 */ /* 0x000fe2000001ff00 */
[----:B------:R-:W-:Y:S01]  /*29f0*/  IMAD.MOV.U32 R3, RZ, RZ, RZ ;  /* 0x000000ffff037224 */ /* 0x000fe200078e00ff */
[----:B------:R-:W-:Y:S01]  /*2a00*/  UMOV UR4, 0x400 ;  /* 0x0000040000047882 */ /* 0x000fe20000000000 */
[----:B------:R-:W-:Y:S01]  /*2a10*/  UMOV UR6, URZ ;  /* 0x000000ff00067c82 */ /* 0x000fe20008000000 */
[----:B------:R-:W-:-:S12]  /*2a20*/  ULEA UR37, UR37, UR4, 0x18 ;  /* 0x0000000425257291 */ /* 0x000fd8000f8ec0ff */
.L_x_51:
[----:B------:R-:W-:Y:S02]  /*2a30*/  LEA R0, R3, UR37, 0x3 ;  /* 0x0000002503007c11 */ /* 0x000fe4000f8e18ff */
[----:B------:R-:W-:-:S03]  /*2a40*/  SHF.L.U32 R5, R8, 0x1f, RZ ;  /* 0x0000001f08057819 */ /* 0x000fc600000006ff */
[----:B------:R-:W-:Y:S01]  /*2a50*/  VIADD R4, R0, 0xe0 ;  /* 0x000000e000047836 */ /* 0x000fe20000000000 */
[----:B------:R-:W1:Y:S02]  /*2a60*/  SYNCS.PHASECHK.TRANS64.TRYWAIT P0, [R0+URZ+0xd0], R5 ;  /* 0x0000d005000075a7 */ /* 0x000e6400080011ff */
[----:B-1----:R-:W-:Y:S05]  /*2a70*/  @!P0 BRA `(.L_x_48) ;  /* 0x0000006400788947 */ /* 0x002fea0003800000 */
.L_x_133:
[----:B------:R-:W-:Y:S01]  /*2a80*/  ULEA UR5, UR6, UR37, 0x3 ;  /* 0x0000002506057291 */ /* 0x000fe2000f8e18ff */
[----:B------:R-:W-:Y:S01]  /*2a90*/  PRMT R4, RZ, 0x654, R4 ;  /* 0x00000654ff047816 */ /* 0x000fe20000000004 */
[----:B-1----:R-:W-:Y:S01]  /*2aa0*/  @!P2 IMAD.MOV.U32 R5, RZ, RZ, 0x10 ;  /* 0x00000010ff05a424 */ /* 0x002fe200078e00ff */
[----:B------:R-:W-:Y:S01]  /*2ab0*/  SHF.L.U32 R7, R12, 0x1f, RZ ;  /* 0x0000001f0c077819 */ /* 0x000fe200000006ff */
[----:B------:R-:W-:Y:S01]  /*2ac0*/  UIADD3 UR4, UPT, UPT, UR5, 0x70, URZ ;  /* 0x0000007005047890 */ /* 0x000fe2000fffe0ff */
[----:B------:R1:W-:Y:S05]  /*2ad0*/  SYNCS.ARRIVE.TRANS64.RED.A1T0 RZ, [R4+URZ], RZ ;  /* 0x000000ff04ff79a7 */ /* 0x0003ea00081004ff */
[----:B------:R-:W-:Y:S01]  /*2ae0*/  IMAD.U32 R13, RZ, RZ, UR4 ;  /* 0x00000004ff0d7e24 */ /* 0x000fe2000f8e00ff */
[----:B------:R-:W2:Y:S04]  /*2af0*/  SYNCS.PHASECHK.TRANS64.TRYWAIT P0, [UR5+0x80], R7 ;  /* 0x00008007ff0075a7 */ /* 0x000ea80008001105 */
[----:B------:R-:W-:Y:S01]  /*2b00*/  PRMT R13, R10, 0x654, R13 ;  /* 0x000006540a0d7816 */ /* 0x000fe2000000000d */
[----:B-12---:R-:W-:Y:S06]  /*2b10*/  @!P0 BRA `(.L_x_49) ;  /* 0x0000006400648947 */ /* 0x006fec0003800000 */
.L_x_135:
[----:B------:R-:W-:Y:S01]  /*2b20*/  ULEA UR4, UR6, UR37, 0x4 ;  /* 0x0000002506047291 */ /* 0x000fe2000f8e20ff */
[----:B------:R-:W-:Y:S01]  /*2b30*/  SEL R2, R13, R2, !P2 ;  /* 0x000000020d027207 */ /* 0x000fe20005000000 */
[----:B------:R-:W-:Y:S01]  /*2b40*/  UIADD3 UR5, UPT, UPT, UR5, 0x70, URZ ;  /* 0x0000007005057890 */ /* 0x000fe2000fffe0ff */
[----:B-1----:R-:W-:Y:S01]  /*2b50*/  LEA R0, R11, UR37, 0x3 ;  /* 0x000000250b007c11 */ /* 0x002fe2000f8e18ff */
[----:B------:R-:W-:Y:S01]  /*2b60*/  UIADD3 UR4, UPT, UPT, UR4, 0x100, URZ ;  /* 0x0000010004047890 */ /* 0x000fe2000fffe0ff */
[----:B------:R1:W-:Y:S01]  /*2b70*/  @!P2 SYNCS.ARRIVE.TRANS64.RED RZ, [R2+URZ], R5 ;  /* 0x0000000502ffa9a7 */ /* 0x0003e200080004ff */
[----:B------:R-:W-:Y:S01]  /*2b80*/  UIADD3 UR6, UPT, UPT, UR6, 0x1, URZ ;  /* 0x0000000106067890 */ /* 0x000fe2000fffe0ff */
[----:B------:R-:W-:-:S03]  /*2b90*/  VIADD R3, R3, 0x1 ;  /* 0x0000000103037836 */ /* 0x000fc60000000000 */
[----:B------:R-:W-:Y:S02]  /*2ba0*/  UISETP.NE.AND UP0, UPT, UR6, 0x2, UPT ;  /* 0x000000020600788c */ /* 0x000fe4000bf05270 */
[----:B------:R-:W-:Y:S01]  /*2bb0*/  ISETP.NE.AND P0, PT, R3, 0x2, PT ;  /* 0x000000020300780c */ /* 0x000fe20003f05270 */
[----:B------:R-:W-:Y:S06]  /*2bc0*/  UGETNEXTWORKID.BROADCAST [UR4], [UR5] ;  /* 0x00000000040073ca */ /* 0x000fec0008000100 */
[----:B------:R-:W-:Y:S02]  /*2bd0*/  USEL UR4, URZ, 0x1, UP0 ;  /* 0x00000001ff047887 */ /* 0x000fe40008000000 */
[----:B------:R-:W-:-:S04]  /*2be0*/  USEL UR6, UR6, URZ, UP0 ;  /* 0x000000ff06067287 */ /* 0x000fc80008000000 */
[----:B------:R-:W-:Y:S02]  /*2bf0*/  LOP3.LUT R12, R12, UR4, RZ, 0x3c, !PT ;  /* 0x000000040c0c7c12 */ /* 0x000fe4000f8e3cff */
[----:B-1----:R-:W-:-:S04]  /*2c00*/  SHF.L.U32 R5, R9, 0x1f, RZ ;  /* 0x0000001f09057819 */ /* 0x002fc800000006ff */
[----:B------:R-:W1:Y:S02]  /*2c10*/  SYNCS.PHASECHK.TRANS64.TRYWAIT P1, [R0+URZ+0x70], R5 ;  /* 0x00007005000075a7 */ /* 0x000e6400080211ff */
[----:B-1----:R-:W-:Y:S05]  /*2c20*/  @!P1 BRA `(.L_x_50) ;  /* 0x0000006400389947 */ /* 0x002fea0003800000 */
.L_x_136:
[----:B------:R-:W-:Y:S01]  /*2c30*/  LEA R4, R11, UR37, 0x4 ;  /* 0x000000250b047c11 */ /* 0x000fe2000f8e20ff */
[----:B-1----:R-:W-:Y:S01]  /*2c40*/  VIADD R0, R0, 0x80 ;  /* 0x0000008000007836 */ /* 0x002fe20000000000 */
[----:B------:R-:W-:Y:S01]  /*2c50*/  SEL R3, R3, RZ, P0 ;  /* 0x000000ff03037207 */ /* 0x000fe20000000000 */
[----:B------:R-:W-:-:S03]  /*2c60*/  VIADD R11, R11, 0x1 ;  /* 0x000000010b0b7836 */ /* 0x000fc60000000000 */
[----:B------:R-:W1:Y:S01]  /*2c70*/  LDS.128 R4, [R4+0x100] ;  /* 0x0001000004047984 */ /* 0x000e620000000c00 */
[----:B------:R-:W-:Y:S02]  /*2c80*/  PRMT R0, RZ, 0x654, R0 ;  /* 0x00000654ff007816 */ /* 0x000fe40000000000 */
[C---:B------:R-:W-:Y:S01]  /*2c90*/  ISETP.NE.AND P1, PT, R11.reuse, 0x2, PT ;  /* 0x000000020b00780c */ /* 0x040fe20003f25270 */
[----:B------:R-:W-:Y:S01]  /*2ca0*/  @!PT LDS RZ, [RZ] ;  /* 0x00000000fffff984 */ /* 0x000fe20000000800 */
[----:B------:R-:W-:Y:S01]  /*2cb0*/  @!PT LDS RZ, [RZ] ;  /* 0x00000000fffff984 */ /* 0x000fe20000000800 */
[----:B------:R-:W-:Y:S01]  /*2cc0*/  @!PT LDS RZ, [RZ] ;  /* 0x00000000fffff984 */ /* 0x000fe20000000800 */
[----:B------:R-:W-:Y:S01]  /*2cd0*/  @!PT LDS RZ, [RZ] ;  /* 0x00000000fffff984 */ /* 0x000fe20000000800 */
[----:B------:R2:W-:Y:S06]  /*2ce0*/  MEMBAR.ALL.CTA ;  /* 0x0000000000007992 */ /* 0x0005ec0000008000 */
[----:B--2---:R-:W2:Y:S01]  /*2cf0*/  FENCE.VIEW.ASYNC.S ;  /* 0x00000000000073c6 */ /* 0x004ea20000000000 */
[----:B------:R-:W-:Y:S01]  /*2d00*/  SEL R11, R11, RZ, P1 ;  /* 0x000000ff0b0b7207 */ /* 0x000fe20000800000 */
[----:B--2---:R2:W-:Y:S01]  /*2d10*/  SYNCS.ARRIVE.TRANS64.RED.A1T0 RZ, [R0+URZ], RZ ;  /* 0x000000ff00ff79a7 */ /* 0x0045e200081004ff */
[----:B-1----:R-:W-:-:S02]  /*2d20*/  LOP3.LUT P3, RZ, R6, 0x1, RZ, 0xc0, !PT ;  /* 0x0000000106ff7812 */ /* 0x002fc4000786c0ff */
[----:B------:R-:W-:-:S04]  /*2d30*/  SEL R5, RZ, 0x1, P0 ;  /* 0x00000001ff057807 */ /* 0x000fc80000000000 */
[----:B------:R-:W-:Y:S02]  /*2d40*/  LOP3.LUT R8, R8, R5, RZ, 0x3c, !PT ;  /* 0x0000000508087212 */ /* 0x000fe400078e3cff */
[----:B--2---:R-:W-:-:S04]  /*2d50*/  SEL R0, RZ, 0x1, P1 ;  /* 0x00000001ff007807 */ /* 0x004fc80000800000 */
[----:B------:R-:W-:Y:S01]  /*2d60*/  LOP3.LUT R9, R9, R0, RZ, 0x3c, !PT ;  /* 0x0000000009097212 */ /* 0x000fe200078e3cff */
[----:B------:R-:W-:Y:S06]  /*2d70*/  @P3 BRA `(.L_x_51) ;  /* 0xfffffffc002c3947 */ /* 0x000fec000383ffff */
[----:B------:R-:W-:Y:S01]  /*2d80*/  ULEA UR5, UR6, UR37, 0x3 ;  /* 0x0000002506057291 */ /* 0x000fe2000f8e18ff */
[----:B------:R-:W-:-:S08]  /*2d90*/  SHF.L.U32 R3, R12, 0x1f, RZ ;  /* 0x0000001f0c037819 */ /* 0x000fd000000006ff */
[----:B------:R-:W1:Y:S02]  /*2da0*/  SYNCS.PHASECHK.TRANS64 P0, [UR5+0x80], R3 ;  /* 0x00008003ff0075a7 */ /* 0x000e640008001005 */
[----:B-1----:R-:W-:Y:S05]  /*2db0*/  @P0 BRA `(.L_x_52) ;  /* 0x0000000000080947 */ /* 0x002fea0003800000 */
[----:B------:R-:W1:Y:S02]  /*2dc0*/  SYNCS.PHASECHK.TRANS64.TRYWAIT P0, [UR5+0x80], R3 ;  /* 0x00008003ff0075a7 */ /* 0x000e640008001105 */
[----:B-1----:R-:W-:Y:S05]  /*2dd0*/  @!P0 BRA `(.L_x_53) ;  /* 0x0000006000e08947 */ /* 0x002fea0003800000 */
.L_x_52:
[----:B------:R-:W-:-:S04]  /*2de0*/  UIADD3 UR4, UPT, UPT, UR6, 0x1, URZ ;  /* 0x0000000106047890 */ /* 0x000fc8000fffe0ff */
[----:B------:R-:W-:-:S04]  /*2df0*/  UISETP.NE.AND UP0, UPT, UR4, 0x2, UPT ;  /* 0x000000020400788c */ /* 0x000fc8000bf05270 */
[----:B------:R-:W-:Y:S02]  /*2e00*/  USEL UR7, URZ, 0x1, UP0 ;  /* 0x00000001ff077887 */ /* 0x000fe40008000000 */
[----:B------:R-:W-:-:S04]  /*2e10*/  USEL UR4, UR4, URZ, UP0 ;  /* 0x000000ff04047287 */ /* 0x000fc80008000000 */
[----:B------:R-:W-:Y:S01]  /*2e20*/  ULEA UR4, UR4, UR37, 0x3 ;  /* 0x0000002504047291 */ /* 0x000fe2000f8e18ff */
[----:B-1----:R-:W-:-:S04]  /*2e30*/  LOP3.LUT R3, R12, UR7, RZ, 0x3c, !PT ;  /* 0x000000070c037c12 */ /* 0x002fc8000f8e3cff */
[----:B------:R-:W-:-:S04]  /*2e40*/  SHF.L.U32 R0, R3, 0x1f, RZ ;  /* 0x0000001f03007819 */ /* 0x000fc800000006ff */
[----:B------:R-:W1:Y:S02]  /*2e50*/  SYNCS.PHASECHK.TRANS64 P0, [UR4+0x80], R0 ;  /* 0x00008000ff0075a7 */ /* 0x000e640008001004 */
[----:B-1----:R-:W-:Y:S05]  /*2e60*/  @P0 EXIT ;  /* 0x000000000000094d */ /* 0x002fea0003800000 */
[----:B------:R-:W-:Y:S02]  /*2e70*/  SHF.L.U32 R3, R3, 0x1f, RZ ;  /* 0x0000001f03037819 */ /* 0x000fe400000006ff */
[----:B------:R-:W-:-:S07]  /*2e80*/  MOV R0, UR4 ;  /* 0x0000000400007c02 */ /* 0x000fce0008000f00 */
.L_x_54:
[----:B-1----:R1:W2:Y:S02]  /*2e90*/  SYNCS.PHASECHK.TRANS64.TRYWAIT P0, [R0+URZ+0x80], R3 ;  /* 0x00008003000075a7 */ /* 0x0022a400080011ff */
[----:B--2---:R-:W-:Y:S05]  /*2ea0*/  @!P0 NANOSLEEP.SYNCS 0x989680 ;  /* 0x009896800000895d */ /* 0x004fea0003900000 */
[----:B------:R-:W2:Y:S02]  /*2eb0*/  @!P0 SYNCS.PHASECHK.TRANS64 P0, [R0+URZ+0x80], R3 ;  /* 0x00008003000085a7 */ /* 0x000ea400080010ff */
[----:B--2---:R-:W-:Y:S05]  /*2ec0*/  @P0 EXIT ;  /* 0x000000000000094d */ /* 0x004fea0003800000 */
[----:B------:R-:W-:Y:S05]  /*2ed0*/  BRA `(.L_x_54) ;  /* 0xfffffffc00ec7947 */ /* 0x000fea000383ffff */
.L_x_47:
[----:B------:R-:W-:Y:S05]  /*2ee0*/  BRA.U UP4, `(.L_x_55) ;  /* 0x0000001504487547 */ /* 0x000fea000b800000 */
[----:B------:R-:W-:Y:S01]  /*2ef0*/  UMOV UR6, 0x40 ;  /* 0x0000004000067882 */ /* 0x000fe20000000000 */
[----:B------:R-:W-:Y:S01]  /*2f00*/  NOP ;  /* 0x0000000000007918 */ /* 0x000fe20000000000 */
[----:B------:R-:W-:Y:S01]  /*2f10*/  ULEA UR6, UR37, UR6, 0x18 ;  /* 0x0000000625067291 */ /* 0x000fe2000f8ec0ff */
[----:B------:R-:W-:Y:S02]  /*2f20*/  UMOV UR7, 0x400 ;  /* 0x0000040000077882 */ /* 0x000fe40000000000 */
[----:B------:R-:W-:-:S06]  /*2f30*/  ULEA UR37, UR37, UR7, 0x18 ;  /* 0x0000000725257291 */ /* 0x000fcc000f8ec0ff */
[----:B------:R-:W1:Y:S02]  /*2f40*/  LDS.U8 R2, [UR6+0x1c] ;  /* 0x00001c06ff027984 */ /* 0x000e640008000000 */
[----:B-1----:R-:W-:-:S13]  /*2f50*/  ISETP.NE.AND P0, PT, R2, RZ, PT ;  /* 0x000000ff0200720c */ /* 0x002fda0003f05270 */
[----:B------:R-:W-:Y:S05]  /*2f60*/  @P0 BRA `(.L_x_56) ;  /* 0x0000000400080947 */ /* 0x000fea0003800000 */
[----:B------:R-:W-:Y:S02]  /*2f70*/  UISETP.NE.U32.AND UP0, UPT, UR5, 0x1, UPT ;  /* 0x000000010500788c */ /* 0x000fe4000bf05070 */
[----:B------:R-:W-:-:S07]  /*2f80*/  UIADD3 UR8, UPT, UPT, UR6, 0x8, URZ ;  /* 0x0000000806087890 */ /* 0x000fce000fffe0ff */
[----:B------:R-:W-:Y:S05]  /*2f90*/  BRA.U !UP0, `(.L_x_57) ;  /* 0x00000001089c7547 */ /* 0x000fea000b800000 */
[----:B------:R-:W-:Y:S01]  /*2fa0*/  ELECT P0, URZ, PT ;  /* 0x0000000000ff782f */ /* 0x000fe20003800000 */
[----:B------:R-:W-:-:S12]  /*2fb0*/  BSSY B0, `(.L_x_57) ;  /* 0x0000025000007945 */ /* 0x000fd80003800000 */
[----:B------:R-:W-:Y:S05]  /*2fc0*/  @!P0 BRA `(.L_x_58) ;  /* 0x00000000008c8947 */ /* 0x000fea0003800000 */
[----:B------:R-:W-:-:S05]  /*2fd0*/  UMOV UR7, 0x10 ;  /* 0x0000001000077882 */ /* 0x000fca0000000000 */
[----:B------:R-:W-:Y:S04]  /*2fe0*/  DEPBAR.LE SB1, 0x36 ;  /* 0x00009d800000791a */ /* 0x000fe80000000000 */
[----:B------:R-:W1:Y:S02]  /*2ff0*/  UTCATOMSWS.2CTA.FIND_AND_SET.ALIGN UP1, UR7, UR7 ;  /* 0x00000007000775e3 */ /* 0x000e640008220800 */
[----:B-1----:R-:W-:Y:S01]  /*3000*/  MOV R11, UR7 ;  /* 0x00000007000b7c02 */ /* 0x002fe20008000f00 */
[----:B------:R-:W-:Y:S06]  /*3010*/  BRA.U UP1, `(.L_x_59) ;  /* 0x0000000101187547 */ /* 0x000fec000b800000 */
.L_x_60:
[----:B------:R-:W-:Y:S05]  /*3020*/  NANOSLEEP 0x64 ;  /* 0x000000640000795d */ /* 0x000fea0003800000 */
[----:B------:R-:W-:-:S05]  /*3030*/  UMOV UR7, 0x10 ;  /* 0x0000001000077882 */ /* 0x000fca0000000000 */
[----:B------:R-:W-:Y:S04]  /*3040*/  DEPBAR.LE SB1, 0x36 ;  /* 0x00009d800000791a */ /* 0x000fe80000000000 */
[----:B------:R-:W1:Y:S02]  /*3050*/  UTCATOMSWS.2CTA.FIND_AND_SET.ALIGN UP1, UR7, UR7 ;  /* 0x00000007000775e3 */ /* 0x000e640008220800 */
[----:B-1----:R-:W-:Y:S01]  /*3060*/  MOV R11, UR7 ;  /* 0x00000007000b7c02 */ /* 0x002fe20008000f00 */
[----:B------:R-:W-:Y:S05]  /*3070*/  BRA.U !UP1, `(.L_x_60) ;  /* 0xfffffffd09e87547 */ /* 0x000fea000b83ffff */
.L_x_59:
[----:B------:R-:W1:Y:S01]  /*3080*/  LDS R5, [UR6+0x10] ;  /* 0x00001006ff057984 */ /* 0x000e620008000800 */
[----:B------:R-:W-:Y:S01]  /*3090*/  IMAD.U32 R3, RZ, RZ, UR37 ;  /* 0x00000025ff037e24 */ /* 0x000fe2000f8e00ff */
[----:B------:R-:W-:-:S03]  /*30a0*/  MOV R2, UR4 ;  /* 0x0000000400027c02 */ /* 0x000fc60008000f00 */
[----:B------:R-:W-:Y:S01]  /*30b0*/  VIADD R3, R3, 0x120 ;  /* 0x0000012003037836 */ /* 0x000fe20000000000 */
[----:B-1----:R-:W-:-:S04]  /*30c0*/  SHF.L.U32 R5, R5, 0x1f, RZ ;  /* 0x0000001f05057819 */ /* 0x002fc800000006ff */
[----:B------:R-:W1:Y:S02]  /*30d0*/  SYNCS.PHASECHK.TRANS64.TRYWAIT P0, [UR6+0x8], R5 ;  /* 0x00000805ff0075a7 */ /* 0x000e640008001106 */
[----:B-1----:R-:W-:Y:S05]  /*30e0*/  @P0 BRA `(.L_x_61) ;  /* 0x0000000000080947 */ /* 0x002fea0003800000 */
[----:B------:R-:W1:Y:S02]  /*30f0*/  SYNCS.PHASECHK.TRANS64.TRYWAIT P0, [UR6+0x8], R5 ;  /* 0x00000805ff0075a7 */ /* 0x000e640008001106 */
[----:B-1----:R-:W-:Y:S05]  /*3100*/  @!P0 BRA `(.L_x_62) ;  /* 0x00000060002c8947 */ /* 0x002fea0003800000 */
.L_x_61:
[----:B-1----:R-:W-:Y:S01]  /*3110*/  HFMA2 R4, -RZ, RZ, 0, 5.9604644775390625e-08 ;  /* 0x00000001ff047431 */ /* 0x002fe200000001ff */
[----:B------:R-:W-:Y:S01]  /*3120*/  UPRMT UR7, UR4, 0x654, UR8 ;  /* 0x0000065404077896 */ /* 0x000fe20008000008 */
[----:B------:R-:W-:Y:S01]  /*3130*/  IMAD.MOV.U32 R6, RZ, RZ, 0xffff ;  /* 0x0000ffffff067424 */ /* 0x000fe200078e00ff */
[----:B------:R-:W-:Y:S01]  /*3140*/  PRMT R2, R2, 0x654, R3 ;  /* 0x0000065402027816 */ /* 0x000fe20000000003 */
[----:B------:R-:W-:Y:S02]  /*3150*/  IMAD.MOV.U32 R5, RZ, RZ, 0x4 ;  /* 0x00000004ff057424 */ /* 0x000fe400078e00ff */
[----:B------:R-:W-:Y:S01]  /*3160*/  IMAD.SHL.U32 R9, R11, 0x20, RZ ;  /* 0x000000200b097824 */ /* 0x000fe200078e00ff */
[----:B------:R-:W-:Y:S02]  /*3170*/  MOV R3, UR7 ;  /* 0x0000000700037c02 */ /* 0x000fe40008000f00 */
[-C--:B------:R-:W-:Y:S01]  /*3180*/  SHF.L.U32 R7, R6, R11.reuse, RZ ;  /* 0x0000000b06077219 */ /* 0x080fe200000006ff */
[----:B------:R1:W-:Y:S01]  /*3190*/  SYNCS.ARRIVE.TRANS64.RED RZ, [UR7], R5 ;  /* 0x00000005ffff79a7 */ /* 0x0003e20008000407 */
[----:B------:R-:W-:Y:S01]  /*31a0*/  SHF.L.U32 R6, R4, R11, RZ ;  /* 0x0000000b04067219 */ /* 0x000fe200000006ff */
[----:B------:R1:W-:Y:S04]  /*31b0*/  STS [UR37+0x120], R9 ;  /* 0x00012009ff007988 */ /* 0x0003e80008000825 */
[----:B------:R1:W-:Y:S04]  /*31c0*/  STAS [R2.64], R11 ;  /* 0x0000000b02007dbd */ /* 0x0003e8000c0008ff */
[----:B------:R1:W-:Y:S04]  /*31d0*/  ATOMS.OR RZ, [UR6+0x14], R7 ;  /* 0x00001407ffff798c */ /* 0x0003e8000b000006 */
[----:B------:R1:W-:Y:S04]  /*31e0*/  ATOMS.OR RZ, [UR6+0x18], R6 ;  /* 0x00001806ffff798c */ /* 0x0003e8000b000006 */
[----:B------:R1:W-:Y:S02]  /*31f0*/  ATOMS.XOR RZ, [UR6+0x10], R4 ;  /* 0x00001004ffff798c */ /* 0x0003e4000b800006 */
.L_x_58:
[----:B------:R-:W-:Y:S05]  /*3200*/  BSYNC B0 ;  /* 0x0000000000007941 */ /* 0x000fea0003800000 */
.L_x_57:
[----:B------:R-:W-:Y:S05]  /*3210*/  BRA.U UP0, `(.L_x_63) ;  /* 0x00000001006c7547 */ /* 0x000fea000b800000 */
[----:B------:R-:W-:-:S03]  /*3220*/  UMOV UR7, 0xffffffff ;  /* 0xffffffff00077882 */ /* 0x000fc60000000000 */
[----:B------:R-:W-:Y:S05]  /*3230*/  BRA.DIV UR7, `(.L_x_64) ;  /* 0x0000005e07f87947 */ /* 0x000fea000b800000 */
[----:B------:R-:W-:-:S13]  /*3240*/  ELECT P6, URZ, PT ;  /* 0x0000000000ff782f */ /* 0x000fda00038c0000 */
.L_x_140:
[----:B------:R-:W-:Y:S05]  /*3250*/  @!P6 BRA `(.L_x_63) ;  /* 0x00000000005ce947 */ /* 0x000fea0003800000 */
[----:B-1----:R-:W1:Y:S02]  /*3260*/  LDS R3, [UR6+0x10] ;  /* 0x00001006ff037984 */ /* 0x002e640008000800 */
[----:B-1----:R-:W-:-:S04]  /*3270*/  SHF.L.U32 R3, R3, 0x1f, RZ ;  /* 0x0000001f03037819 */ /* 0x002fc800000006ff */
[----:B------:R-:W1:Y:S02]  /*3280*/  SYNCS.PHASECHK.TRANS64.TRYWAIT P0, [UR6+0x8], R3 ;  /* 0x00000803ff0075a7 */ /* 0x000e640008001106 */
[----:B-1----:R-:W-:Y:S05]  /*3290*/  @P0 BRA `(.L_x_65) ;  /* 0x0000000000080947 */ /* 0x002fea0003800000 */
[----:B------:R-:W1:Y:S02]  /*32a0*/  SYNCS.PHASECHK.TRANS64.TRYWAIT P0, [UR6+0x8], R3 ;  /* 0x00000803ff0075a7 */ /* 0x000e640008001106 */
[----:B-1----:R-:W-:Y:S05]  /*32b0*/  @!P0 BRA `(.L_x_66) ;  /* 0x0000005c00f88947 */ /* 0x002fea0003800000 */
.L_x_65:
[----:B------:R-:W2:Y:S01]  /*32c0*/  LDS R5, [UR37+0x120] ;  /* 0x00012025ff057984 */ /* 0x000ea20008000800 */
[----:B-1----:R-:W-:Y:S02]  /*32d0*/  HFMA2 R2, -RZ, RZ, 0, 5.9604644775390625e-08 ;  /* 0x00000001ff027431 */ /* 0x002fe400000001ff */
[----:B------:R-:W-:Y:S01]  /*32e0*/  IMAD.MOV.U32 R3, RZ, RZ, 0xffff ;  /* 0x0000ffffff037424 */ /* 0x000fe200078e00ff */
[----:B------:R-:W-:Y:S01]  /*32f0*/  UPRMT UR7, UR4, 0x654, UR8 ;  /* 0x0000065404077896 */ /* 0x000fe20008000008 */
[----:B--2---:R-:W-:-:S03]  /*3300*/  IMAD.SHL.U32 R4, R5, 0x20, RZ ;  /* 0x0000002005047824 */ /* 0x004fc600078e00ff */
[-C--:B------:R-:W-:Y:S02]  /*3310*/  SHF.L.U32 R3, R3, R5.reuse, RZ ;  /* 0x0000000503037219 */ /* 0x080fe400000006ff */
[----:B------:R-:W-:Y:S01]  /*3320*/  SHF.L.U32 R5, R2, R5, RZ ;  /* 0x0000000502057219 */ /* 0x000fe200000006ff */
[----:B------:R2:W-:Y:S04]  /*3330*/  STS [UR37+0x120], R4 ;  /* 0x00012004ff007988 */ /* 0x0005e80008000825 */
[----:B------:R2:W-:Y:S04]  /*3340*/  ATOMS.OR RZ, [UR6+0x14], R3 ;  /* 0x00001403ffff798c */ /* 0x0005e8000b000006 */
[----:B------:R2:W-:Y:S01]  /*3350*/  ATOMS.OR RZ, [UR6+0x18], R5 ;  /* 0x00001805ffff798c */ /* 0x0005e2000b000006 */
[----:B------:R-:W-:Y:S03]  /*3360*/  SYNCS.ARRIVE.TRANS64.RED.A1T0 RZ, [UR7], RZ ;  /* 0x000000ffffff79a7 */ /* 0x000fe60008100407 */
[----:B------:R2:W-:Y:S01]  /*3370*/  ATOMS.XOR RZ, [UR6+0x10], R2 ;  /* 0x00001002ffff798c */ /* 0x0005e2000b800006 */
[----:B------:R-:W-:Y:S05]  /*3380*/  BRA `(.L_x_63) ;  /* 0x0000000000107947 */ /* 0x000fea0003800000 */
.L_x_56:
[----:B------:R-:W-:-:S05]  /*3390*/  MOV R2, 0xffffffff ;  /* 0xffffffff00027802 */ /* 0x000fca0000000f00 */
[----:B------:R1:W-:Y:S02]  /*33a0*/  STS [UR37+0x120], R2 ;  /* 0x00012002ff007988 */ /* 0x0003e40008000825 */
[----:B-1----:R-:W-:Y:S02]  /*33b0*/  MOV R2, 0x33d0 ;  /* 0x000033d000027802 */ /* 0x002fe40000000f00 */
[----:B-----5:R-:W-:Y:S05]  /*33c0*/  CALL.REL.NOINC `($__internal_1_$__cuda_sm10x_tcgen05_guardrail_trap_phase_invalid_during_alloc) ;  /* 0x0000006400407944 */ /* 0x020fea0003c00000 */
.L_x_63:
[----:B------:R-:W-:Y:S05]  /*33d0*/  WARPSYNC.ALL ;  /* 0x0000000000007948 */ /* 0x000fea0003800000 */
[----:B------:R-:W3:Y:S01]  /*33e0*/  S2UR UR7, SR_CgaCtaId ;  /* 0x00000000000779c3 */ /* 0x000ee20000008800 */
[----:B------:R-:W-:Y:S01]  /*33f0*/  UMOV UR6, 0x400 ;  /* 0x0000040000067882 */ /* 0x000fe20000000000 */
[----:B------:R-:W-:-:S06]  /*3400*/  NOP ;  /* 0x0000000000007918 */ /* 0x000fcc0000000000 */
[----:B------:R-:W-:Y:S06]  /*3410*/  BAR.ARV 0x6, 0xa0 ;  /* 0x0182800000007b1d */ /* 0x000fec0000002000 */
[----:B------:R-:W4:Y:S01]  /*3420*/  LDCU UR8, c[0x0][0x38c] ;  /* 0x00007180ff0877ac */ /* 0x000f220008000800 */
[----:B------:R-:W-:Y:S01]  /*3430*/  LOP3.LUT R0, R0, 0xffff, RZ, 0xc0, !PT ;  /* 0x0000ffff00007812 */ /* 0x000fe200078ec0ff */
[----:B-1----:R-:W-:Y:S01]  /*3440*/  IMAD.MOV.U32 R9, RZ, RZ, 0x1 ;  /* 0x00000001ff097424 */ /* 0x002fe200078e00ff */
[----:B------:R-:W-:Y:S01]  /*3450*/  LOP3.LUT R8, R8, 0xffff, RZ, 0xc0, !PT ;  /* 0x0000ffff08087812 */ /* 0x000fe200078ec0ff */
[----:B------:R-:W-:Y:S01]  /*3460*/  UMOV UR19, URZ ;  /* 0x000000ff00137c82 */ /* 0x000fe20008000000 */
[----:B------:R-:W-:Y:S01]  /*3470*/  R2UR UR10, R0 ;  /* 0x00000000000a72ca */ /* 0x000fe200000e0000 */
[----:B------:R-:W-:Y:S01]  /*3480*/  UMOV UR18, URZ ;  /* 0x000000ff00127c82 */ /* 0x000fe20008000000 */
[----:B------:R-:W-:Y:S01]  /*3490*/  R2UR UR11, R8 ;  /* 0x00000000080b72ca */ /* 0x000fe200000e0000 */
[----:B------:R-:W-:Y:S01]  /*34a0*/  IMAD.MOV.U32 R8, RZ, RZ, RZ ;  /* 0x000000ffff087224 */ /* 0x000fe200078e00ff */
[----:B------:R-:W-:Y:S01]  /*34b0*/  UMOV UR17, URZ ;  /* 0x000000ff00117c82 */ /* 0x000fe20008000000 */
[----:B---3--:R-:W-:-:S02]  /*34c0*/  ULEA UR7, UR7, UR6, 0x18 ;  /* 0x0000000607077291 */ /* 0x008fc4000f8ec0ff */
[----:B------:R-:W-:Y:S02]  /*34d0*/  UISETP.NE.AND UP2, UPT, UR5, URZ, UPT ;  /* 0x000000ff0500728c */ /* 0x000fe4000bf45270 */
[----:B------:R-:W-:Y:S02]  /*34e0*/  UIADD3 UR12, UPT, UPT, UR7, 0x8400, URZ ;  /* 0x00008400070c7890 */ /* 0x000fe4000fffe0ff */
[----:B------:R-:W-:Y:S02]  /*34f0*/  UIADD3 UR13, UPT, UPT, UR7, 0x28400, URZ ;  /* 0x00028400070d7890 */ /* 0x000fe4000fffe0ff */
[----:B----4-:R-:W-:Y:S01]  /*3500*/  UIADD3 UR8, UPT, UPT, UR8, 0xff, URZ ;  /* 0x000000ff08087890 */ /* 0x010fe2000fffe0ff */
[----:B--2---:R-:W1:Y:S01]  /*3510*/  LDS R2, [UR7+0x120] ;  /* 0x00012007ff027984 */ /* 0x004e620008000800 */
[----:B------:R-:W-:Y:S02]  /*3520*/  USHF.R.U32.HI UR12, URZ, 0x4, UR12 ;  /* 0x00000004ff0c7899 */ /* 0x000fe4000801160c */
[----:B------:R-:W-:-:S02]  /*3530*/  USHF.R.S32.HI UR6, URZ, 0x1f, UR8 ;  /* 0x0000001fff067899 */ /* 0x000fc40008011408 */
[----:B------:R-:W-:Y:S02]  /*3540*/  USHF.R.U32.HI UR13, URZ, 0x4, UR13 ;  /* 0x00000004ff0d7899 */ /* 0x000fe4000801160d */
[----:B------:R-:W-:Y:S02]  /*3550*/  ULEA.HI UR6, UR6, UR8, URZ, 0x8 ;  /* 0x0000000806067291 */ /* 0x000fe4000f8f40ff */
[----:B------:R-:W-:Y:S02]  /*3560*/  ULOP3.LUT UR12, UR12, 0x3fff, URZ, 0xc0, !UPT ;  /* 0x00003fff0c0c7892 */ /* 0x000fe4000f8ec0ff */
[----:B------:R-:W-:Y:S02]  /*3570*/  USHF.R.S32.HI UR6, URZ, 0x8, UR6 ;  /* 0x00000008ff067899 */ /* 0x000fe40008011406 */
[----:B------:R-:W-:Y:S02]  /*3580*/  ULOP3.LUT UR13, UR13, 0x3fff, URZ, 0xc0, !UPT ;  /* 0x00003fff0d0d7892 */ /* 0x000fe4000f8ec0ff */
[----:B------:R-:W-:Y:S01]  /*3590*/  UISETP.LT.AND UP0, UPT, UR6, 0x1, UPT ;  /* 0x000000010600788c */ /* 0x000fe2000bf01270 */
[----:B------:R-:W-:Y:S01]  /*35a0*/  UMOV UR36, 0x0 ;  /* 0x0000000000247882 */ /* 0x000fe20000000000 */
        /* <DEDUP_REMOVED lines=9> */
[----:B------:R-:W-:-:S02]  /*3640*/  ULOP3.LUT UR12, UR12, 0x10000, URZ, 0xfc, !UPT ;  /* 0x000100000c0c7892 */ /* 0x000fc4000f8efcff */
[----:B------:R-:W-:Y:S02]  /*3650*/  ULOP3.LUT UR13, UR13, 0x10000, URZ, 0xfc, !UPT ;  /* 0x000100000d0d7892 */ /* 0x000fe4000f8efcff */
[----:B------:R-:W-:Y:S01]  /*3660*/  USEL UR20, UR6, 0x1, !UP0 ;  /* 0x0000000106147887 */ /* 0x000fe2000c000000 */
[----:B------:R-:W-:Y:S01]  /*3670*/  UMOV UR26, 0x0 ;  /* 0x00000000001a7882 */ /* 0x000fe20000000000 */
[----:B------:R-:W-:Y:S01]  /*3680*/  UMOV UR27, 0x102004a0 ;  /* 0x102004a0001b7882 */ /* 0x000fe20000000000 */
[----:B------:R-:W-:Y:S01]  /*3690*/  UMOV UR24, 0x0 ;  /* 0x0000000000187882 */ /* 0x000fe20000000000 */
[----:B------:R-:W-:Y:S01]  /*36a0*/  UMOV UR25, 0x102004a0 ;  /* 0x102004a000197882 */ /* 0x000fe20000000000 */
[----:B------:R-:W-:Y:S01]  /*36b0*/  UMOV UR22, 0x0 ;  /* 0x0000000000167882 */ /* 0x000fe20000000000 */
[----:B------:R-:W-:Y:S01]  /*36c0*/  UMOV UR23, 0x102004a0 ;  /* 0x102004a000177882 */ /* 0x000fe20000000000 */
[----:B-1----:R-:W-:Y:S02]  /*36d0*/  R2UR UR21, R2 ;  /* 0x00000000021572ca */ /* 0x002fe400000e0000 */
[----:B------:R-:W-:-:S13]  /*36e0*/  CS2R R2, SRZ ;  /* 0x0000000000027805 */ /* 0x000fda000001ff00 */
.L_x_74:
[C---:B------:R-:W-:Y:S02]  /*36f0*/  LEA R0, R8.reuse, UR7, 0x3 ;  /* 0x0000000708007c11 */ /* 0x040fe4000f8e18ff */
[----:B------:R-:W-:Y:S02]  /*3700*/  SHF.L.U32 R5, R3, 0x1f, RZ ;  /* 0x0000001f03057819 */ /* 0x000fe400000006ff */
[----:B------:R-:W-:Y:S02]  /*3710*/  LEA R4, R8, UR7, 0x4 ;  /* 0x0000000708047c11 */ /* 0x000fe4000f8e20ff */
[----:B------:R-:W1:Y:S02]  /*3720*/  SYNCS.PHASECHK.TRANS64.TRYWAIT P0, [R0+URZ+0x70], R5 ;  /* 0x00007005000075a7 */ /* 0x000e6400080011ff */
[----:B-1-3--:R-:W-:Y:S05]  /*3730*/  @!P0 BRA `(.L_x_67) ;  /* 0x0000005800f08947 */ /* 0x00afea0003800000 */
.L_x_141:
[----:B-1----:R-:W1:Y:S01]  /*3740*/  LDS.128 R4, [R4+0x100] ;  /* 0x0001000004047984 */ /* 0x002e620000000c00 */
[----:B------:R-:W-:Y:S02]  /*3750*/  VIADD R0, R0, 0x80 ;  /* 0x0000008000007836 */ /* 0x000fe40000000000 */
[----:B------:R-:W-:Y:S01]  /*3760*/  VIADD R8, R8, 0x1 ;  /* 0x0000000108087836 */ /* 0x000fe20000000000 */
[----:B------:R-:W-:Y:S01]  /*3770*/  @!PT LDS RZ, [RZ] ;  /* 0x00000000fffff984 */ /* 0x000fe20000000800 */
[----:B------:R-:W-:Y:S01]  /*3780*/  @!PT LDS RZ, [RZ] ;  /* 0x00000000fffff984 */ /* 0x000fe20000000800 */
[----:B------:R-:W-:Y:S01]  /*3790*/  @!PT LDS RZ, [RZ] ;  /* 0x00000000fffff984 */ /* 0x000fe20000000800 */
[----:B------:R-:W-:Y:S01]  /*37a0*/  @!PT LDS RZ, [RZ] ;  /* 0x00000000fffff984 */ /* 0x000fe20000000800 */
[----:B------:R2:W-:Y:S06]  /*37b0*/  MEMBAR.ALL.CTA ;  /* 0x0000000000007992 */ /* 0x0005ec0000008000 */
[----:B--2---:R-:W2:Y:S01]  /*37c0*/  FENCE.VIEW.ASYNC.S ;  /* 0x00000000000073c6 */ /* 0x004ea20000000000 */
[----:B------:R-:W-:-:S04]  /*37d0*/  PRMT R0, RZ, 0x654, R0 ;  /* 0x00000654ff007816 */ /* 0x000fc80000000000 */
[----:B--2---:R2:W-:Y:S01]  /*37e0*/  SYNCS.ARRIVE.TRANS64.RED.A1T0 RZ, [R0+URZ], RZ ;  /* 0x000000ff00ff79a7 */ /* 0x0045e200081004ff */
[----:B-1----:R-:W-:Y:S01]  /*37f0*/  LOP3.LUT P1, RZ, R6, 0x1, RZ, 0xc0, !PT ;  /* 0x0000000106ff7812 */ /* 0x002fe2000782c0ff */
[----:B--2---:R-:W-:-:S12]  /*3800*/  BRA.U UP2, `(.L_x_68) ;  /* 0x0000000502587547 */ /* 0x004fd8000b800000 */
[----:B------:R-:W1:Y:S01]  /*3810*/  LDCU UR8, c[0x0][0x38c] ;  /* 0x00007180ff0877ac */ /* 0x000e620008000800 */
[----:B------:R-:W-:Y:S02]  /*3820*/  PLOP3.LUT P2, PT, PT, PT, PT, 0x80, 0x8 ;  /* 0x000000000008781c */ /* 0x000fe40003f4f070 */
[----:B------:R-:W-:Y:S01]  /*3830*/  SHF.L.U32 R5, R9, 0x1f, RZ ;  /* 0x0000001f09057819 */ /* 0x000fe200000006ff */
[----:B-1----:R-:W-:Y:S02]  /*3840*/  UISETP.GE.AND UP0, UPT, UR8, 0x1, UPT ;  /* 0x000000010800788c */ /* 0x002fe4000bf06270 */
[----:B------:R-:W-:-:S04]  /*3850*/  ULEA UR8, UR19, UR7, 0x3 ;  /* 0x0000000713087291 */ /* 0x000fc8000f8e18ff */
[----:B------:R-:W-:-:S05]  /*3860*/  PLOP3.LUT P0, PT, PT, PT, UP0, 0x80, 0x8 ;  /* 0x000000000008781c */ /* 0x000fca0003f0f008 */
[----:B------:R-:W-:-:S08]  /*3870*/  @UP0 ULEA UR9, UR18, UR7, 0x3 ;  /* 0x0000000712090291 */ /* 0x000fd0000f8e18ff */
[----:B------:R-:W-:-:S04]  /*3880*/  @P0 SHF.L.U32 R0, R2, 0x1f, RZ ;  /* 0x0000001f02000819 */ /* 0x000fc800000006ff */
[----:B------:R1:W2:Y:S01]  /*3890*/  @P0 SYNCS.PHASECHK.TRANS64.TRYWAIT P2, [UR9], R0 ;  /* 0x00000000ff0005a7 */ /* 0x0002a20008041109 */
[----:B------:R-:W-:Y:S01]  /*38a0*/  ULEA UR9, UR19, UR21, 0x7 ;  /* 0x0000001513097291 */ /* 0x000fe2000f8e38ff */
[----:B------:R-:W3:Y:S02]  /*38b0*/  SYNCS.PHASECHK.TRANS64.TRYWAIT P0, [UR8+0xb0], R5 ;  /* 0x0000b005ff0075a7 */ /* 0x000ee40008001108 */
[----:B-123--:R-:W-:Y:S09]  /*38c0*/  @!P0 BRA `(.L_x_69) ;  /* 0x0000005800a08947 */ /* 0x00eff20003800000 */
.L_x_143:
[----:B------:R-:W-:Y:S01]  /*38d0*/  UMOV UR16, UR17 ;  /* 0x0000001100107c82 */ /* 0x000fe20008000000 */
[----:B------:R-:W-:Y:S05]  /*38e0*/  BRA.U !UP0, `(.L_x_70) ;  /* 0x0000000508107547 */ /* 0x000fea000b800000 */
[----:B------:R-:W-:Y:S02]  /*38f0*/  UIADD3 UR16, UPT, UPT, UR20, UR17, URZ ;  /* 0x0000001114107290 */ /* 0x000fe4000fffe0ff */
[----:B------:R-:W-:Y:S01]  /*3900*/  UPLOP3.LUT UP3, UPT, UPT, UPT, UPT, 0x40, 0x4 ;  /* 0x000000000004789c */ /* 0x000fe20003f6e870 */
[----:B------:R-:W-:Y:S01]  /*3910*/  UMOV UR15, UR6 ;  /* 0x00000006000f7c82 */ /* 0x000fe20008000000 */
[----:B------:R-:W-:-:S09]  /*3920*/  UMOV UR58, UR18 ;  /* 0x00000012003a7c82 */ /* 0x000fd20008000000 */
.L_x_73:
[----:B--2---:R-:W-:Y:S01]  /*3930*/  ULEA UR14, UR58, UR7, 0x3 ;  /* 0x000000073a0e7291 */ /* 0x004fe2000f8e18ff */
[----:B---3--:R-:W-:Y:S11]  /*3940*/  @P2 BRA `(.L_x_71) ;  /* 0x00000000000c2947 */ /* 0x008ff60003800000 */
[----:B-1----:R-:W-:Y:S04]  /*3950*/  SHF.L.U32 R5, R2, 0x1f, RZ ;  /* 0x0000001f02057819 */ /* 0x002fe800000006ff */
[----:B------:R-:W1:Y:S02]  /*3960*/  SYNCS.PHASECHK.TRANS64.TRYWAIT P0, [UR14], R5 ;  /* 0x00000005ff0075a7 */ /* 0x000e64000800110e */
[----:B-1----:R-:W-:Y:S05]  /*3970*/  @!P0 BRA `(.L_x_72) ;  /* 0x00000058008c8947 */ /* 0x002fea0003800000 */
.L_x_71:
[----:B------:R-:W-:Y:S01]  /*3980*/  UISETP.NE.AND UP0, UPT, UR15, 0x1, UPT ;  /* 0x000000010f00788c */ /* 0x000fe2000bf05270 */
[----:B------:R-:W-:Y:S01]  /*3990*/  PLOP3.LUT P2, PT, PT, PT, PT, 0x80, 0x8 ;  /* 0x000000000008781c */ /* 0x000fe20003f4f070 */
[----:B------:R-:W-:Y:S02]  /*39a0*/  UIADD3 UR18, UPT, UPT, UR58, 0x1, URZ ;  /* 0x000000013a127890 */ /* 0x000fe4000fffe0ff */
[----:B------:R-:W-:Y:S02]  /*39b0*/  ULEA UR68, UR58, UR13, 0xa ;  /* 0x0000000d3a447291 */ /* 0x000fe4000f8e50ff */
[----:B------:R-:W-:Y:S01]  /*39c0*/  UISETP.NE.AND UP1, UPT, UR18, 0x4, UPT ;  /* 0x000000041200788c */ /* 0x000fe2000bf25270 */
[----:B------:R-:W-:Y:S01]  /*39d0*/  PLOP3.LUT P0, PT, PT, PT, UP0, 0x80, 0x8 ;  /* 0x000000000008781c */ /* 0x000fe20003f0f008 */
[----:B------:R-:W-:Y:S02]  /*39e0*/  ULEA UR66, UR58, UR12, 0xb ;  /* 0x0000000c3a427291 */ /* 0x000fe4000f8e58ff */
[----:B------:R-:W-:Y:S02]  /*39f0*/  USEL UR39, URZ, 0x1, UP1 ;  /* 0x00000001ff277887 */ /* 0x000fe40008800000 */
[----:B------:R-:W-:Y:S02]  /*3a00*/  USEL UR18, UR18, URZ, UP1 ;  /* 0x000000ff12127287 */ /* 0x000fe40008800000 */
[----:B------:R-:W-:Y:S02]  /*3a10*/  UIADD3 UR64, UPT, UPT, UR68, 0x2, URZ ;  /* 0x0000000244407890 */ /* 0x000fe4000fffe0ff */
[----:B------:R-:W-:Y:S01]  /*3a20*/  @UP0 ULEA UR38, UR18, UR7, 0x3 ;  /* 0x0000000712260291 */ /* 0x000fe2000f8e18ff */
[----:B------:R-:W-:Y:S01]  /*3a30*/  LOP3.LUT R2, R2, UR39, RZ, 0x3c, !PT ;  /* 0x0000002702027c12 */ /* 0x000fe2000f8e3cff */
[----:B------:R-:W-:Y:S02]  /*3a40*/  UIADD3 UR62, UPT, UPT, UR66, 0x2, URZ ;  /* 0x00000002423e7890 */ /* 0x000fe4000fffe0ff */
[----:B------:R-:W-:Y:S01]  /*3a50*/  UIADD3 UR60, UPT, UPT, UR68, 0x4, URZ ;  /* 0x00000004443c7890 */ /* 0x000fe2000fffe0ff */
[----:B-1----:R-:W-:Y:S01]  /*3a60*/  @P0 SHF.L.U32 R0, R2, 0x1f, RZ ;  /* 0x0000001f02000819 */ /* 0x002fe200000006ff */
[----:B------:R-:W-:Y:S02]  /*3a70*/  UIADD3 UR58, UPT, UPT, UR66, 0x4, URZ ;  /* 0x00000004423a7890 */ /* 0x000fe4000fffe0ff */
[----:B------:R-:W-:Y:S01]  /*3a80*/  UIADD3 UR56, UPT, UPT, UR68, 0x6, URZ ;  /* 0x0000000644387890 */ /* 0x000fe2000fffe0ff */
[----:B------:R2:W3:Y:S01]  /*3a90*/  @P0 SYNCS.PHASECHK.TRANS64.TRYWAIT P2, [UR38], R0 ;  /* 0x00000000ff0005a7 */ /* 0x0004e20008041126 */
[----:B------:R-:W-:Y:S02]  /*3aa0*/  UIADD3 UR54, UPT, UPT, UR66, 0x6, URZ ;  /* 0x0000000642367890 */ /* 0x000fe4000fffe0ff */
        /* <DEDUP_REMOVED lines=10> */
[----:B------:R-:W-:Y:S02]  /*3b50*/  UIADD3 UR15, UPT, UPT, UR15, -0x1, URZ ;  /* 0xffffffff0f0f7890 */ /* 0x000fe4000fffe0ff */
[----:B------:R-:W-:Y:S01]  /*3b60*/  UISETP.NE.AND UP0, UPT, UR17, UR16, UPT ;  /* 0x000000101100728c */ /* 0x000fe2000bf05270 */
[----:B------:R-:W-:Y:S01]  /*3b70*/  UMOV UR69, 0x40004040 ;  /* 0x4000404000457882 */ /* 0x000fe20000000000 */
[----:B------:R-:W-:Y:S01]  /*3b80*/  UMOV UR67, 0x40004040 ;  /* 0x4000404000437882 */ /* 0x000fe20000000000 */
[----:B------:R-:W-:Y:S01]  /*3b90*/  UMOV UR65, 0x40004040 ;  /* 0x4000404000417882 */ /* 0x000fe20000000000 */
[----:B------:R-:W-:Y:S01]  /*3ba0*/  UTCIMMA.2CTA gdesc[UR66], gdesc[UR68], tmem[UR9], tmem[UR36], idesc[UR37], UP3 ;  /* 0x00ff2444420075ea */ /* 0x000fe20009a00109 */
[----:B------:R-:W-:Y:S01]  /*3bb0*/  UPLOP3.LUT UP3, UPT, UPT, UPT, UPT, 0x80, 0x8 ;  /* 0x000000000008789c */ /* 0x000fe20003f6f070 */
[----:B------:R-:W-:Y:S01]  /*3bc0*/  UMOV UR63, 0x40004040 ;  /* 0x40004040003f7882 */ /* 0x000fe20000000000 */
[----:B------:R-:W-:Y:S01]  /*3bd0*/  UMOV UR61, 0x40004040 ;  /* 0x40004040003d7882 */ /* 0x000fe20000000000 */
[----:B------:R-:W-:Y:S01]  /*3be0*/  UTCIMMA.2CTA gdesc[UR62], gdesc[UR64], tmem[UR9], tmem[UR34], idesc[UR35], UPT ;  /* 0x00ff22403e0075ea */ /* 0x000fe2000ba00109 */
[----:B------:R-:W-:Y:S01]  /*3bf0*/  UMOV UR59, 0x40004040 ;  /* 0x40004040003b7882 */ /* 0x000fe20000000000 */
[----:B------:R-:W-:Y:S01]  /*3c00*/  UMOV UR57, 0x40004040 ;  /* 0x4000404000397882 */ /* 0x000fe20000000000 */
[----:B------:R1:W-:Y:S01]  /*3c10*/  UTCIMMA.2CTA gdesc[UR58], gdesc[UR60], tmem[UR9], tmem[UR32], idesc[UR33], UPT ;  /* 0x00ff203c3a0075ea */ /* 0x0003e2000ba00109 */
        /* <DEDUP_REMOVED lines=11> */
[----:B------:R-:W-:Y:S01]  /*3cd0*/  UMOV UR39, 0x40004040 ;  /* 0x4000404000277882 */ /* 0x000fe20000000000 */
[----:B------:R2:W-:Y:S01]  /*3ce0*/  UTCIMMA.2CTA gdesc[UR42], gdesc[UR44], tmem[UR9], tmem[UR24], idesc[UR25], UPT ;  /* 0x00ff182c2a0075ea */ /* 0x0005e2000ba00109 */
[----:B------:R2:W-:Y:S01]  /*3cf0*/  UTCIMMA.2CTA gdesc[UR38], gdesc[UR40], tmem[UR9], tmem[UR22], idesc[UR23], UPT ;  /* 0x00ff1628260075ea */ /* 0x0005e2000ba00109 */
[----:B------:R2:W-:Y:S01]  /*3d00*/  UTCBAR.2CTA.MULTICAST [UR14], URZ, UR11 ;  /* 0x000000ff0e0073e9 */ /* 0x0005e2000820080b */
[----:B-1----:R-:W-:Y:S01]  /*3d10*/  UMOV UR58, UR18 ;  /* 0x00000012003a7c82 */ /* 0x002fe20008000000 */
[----:B------:R-:W-:Y:S05]  /*3d20*/  BRA.U UP0, `(.L_x_73) ;  /* 0xfffffffd00007547 */ /* 0x000fea000b83ffff */
.L_x_70:
[----:B------:R-:W-:Y:S01]  /*3d30*/  UIADD3 UR8, UPT, UPT, UR8, 0x90, URZ ;  /* 0x0000009008087890 */ /* 0x000fe2000fffe0ff */
[----:B------:R-:W-:-:S08]  /*3d40*/  UMOV UR17, UR16 ;  /* 0x0000001000117c82 */ /* 0x000fd00008000000 */
[----:B------:R4:W-:Y:S01]  /*3d50*/  UTCBAR.2CTA.MULTICAST [UR8], URZ, UR10 ;  /* 0x000000ff080073e9 */ /* 0x0009e2000820080a */
[----:B------:R-:W-:Y:S02]  /*3d60*/  NOP ;  /* 0x0000000000007918 */ /* 0x000fe40000000000 */
.L_x_68:
[----:B------:R-:W-:Y:S01]  /*3d70*/  UIADD3 UR19, UPT, UPT, UR19, 0x1, URZ ;  /* 0x0000000113137890 */ /* 0x000fe2000fffe0ff */
[----:B------:R-:W-:-:S03]  /*3d80*/  ISETP.NE.AND P0, PT, R8, 0x2, PT ;  /* 0x000000020800780c */ /* 0x000fc60003f05270 */
[----:B------:R-:W-:Y:S01]  /*3d90*/  UISETP.NE.AND UP0, UPT, UR19, 0x4, UPT ;  /* 0x000000041300788c */ /* 0x000fe2000bf05270 */
[----:B-12---:R-:W-:Y:S02]  /*3da0*/  SEL R0, RZ, 0x1, P0 ;  /* 0x00000001ff007807 */ /* 0x006fe40000000000 */
[----:B------:R-:W-:Y:S01]  /*3db0*/  SEL R8, R8, RZ, P0 ;  /* 0x000000ff08087207 */ /* 0x000fe20000000000 */
[----:B----4-:R-:W-:Y:S01]  /*3dc0*/  USEL UR8, URZ, 0x1, UP0 ;  /* 0x00000001ff087887 */ /* 0x010fe20008000000 */
[----:B------:R-:W-:Y:S01]  /*3dd0*/  LOP3.LUT R3, R3, R0, RZ, 0x3c, !PT ;  /* 0x0000000003037212 */ /* 0x000fe200078e3cff */
[----:B------:R-:W-:-:S04]  /*3de0*/  USEL UR19, UR19, URZ, UP0 ;  /* 0x000000ff13137287 */ /* 0x000fc80008000000 */
[----:B------:R-:W-:Y:S01]  /*3df0*/  LOP3.LUT R9, R9, UR8, RZ, 0x3c, !PT ;  /* 0x0000000809097c12 */ /* 0x000fe2000f8e3cff */
[----:B------:R-:W-:Y:S07]  /*3e00*/  @P1 BRA `(.L_x_74) ;  /* 0xfffffff800381947 */ /* 0x000fee000383ffff */
[----:B------:R-:W1:Y:S01]  /*3e10*/  S2UR UR6, SR_CgaCtaId ;  /* 0x00000000000679c3 */ /* 0x000e620000008800 */
[----:B------:R-:W-:Y:S01]  /*3e20*/  ELECT P0, URZ, PT ;  /* 0x0000000000ff782f */ /* 0x000fe20003800000 */
[----:B------:R-:W-:Y:S01]  /*3e30*/  HFMA2 R0, -RZ, RZ, 0, 5.9604644775390625e-08 ;  /* 0x00000001ff007431 */ /* 0x000fe200000001ff */
[----:B------:R-:W-:-:S05]  /*3e40*/  UMOV UR8, 0x40 ;  /* 0x0000004000087882 */ /* 0x000fca0000000000 */
[----:B------:R-:W-:Y:S01]  /*3e50*/  UVIRTCOUNT.DEALLOC.SMPOOL 0x80 ;  /* 0x000000800000784c */ /* 0x000fe20000000000 */
[----:B------:R-:W-:Y:S02]  /*3e60*/  UISETP.NE.AND UP0, UPT, UR5, URZ, UPT ;  /* 0x000000ff0500728c */ /* 0x000fe4000bf05270 */
[----:B-1----:R-:W-:-:S09]  /*3e70*/  ULEA UR6, UR6, UR8, 0x18 ;  /* 0x0000000806067291 */ /* 0x002fd2000f8ec0ff */
[----:B------:R1:W-:Y:S01]  /*3e80*/  @P0 STS.U8 [UR6+0x1c], R0 ;  /* 0x00001c00ff000988 */ /* 0x0003e20008000006 */
[----:B------:R-:W-:Y:S05]  /*3e90*/  BRA.U UP0, `(.L_x_75) ;  /* 0x0000000100a07547 */ /* 0x000fea000b800000 */
[----:B------:R-:W-:Y:S01]  /*3ea0*/  UIADD3 UR5, UPT, UPT, UR7, 0xb0, URZ ;  /* 0x000000b007057890 */ /* 0x000fe2000fffe0ff */
[----:B------:R-:W-:-:S03]  /*3eb0*/  SHF.L.U32 R3, R9, 0x1f, RZ ;  /* 0x0000001f09037819 */ /* 0x000fc600000006ff */
[----:B------:R-:W-:-:S09]  /*3ec0*/  ULEA UR8, UR19, UR5, 0x3 ;  /* 0x0000000513087291 */ /* 0x000fd2000f8e18ff */
[----:B------:R-:W2:Y:S02]  /*3ed0*/  SYNCS.PHASECHK.TRANS64.TRYWAIT P0, [UR8], R3 ;  /* 0x00000003ff0075a7 */ /* 0x000ea40008001108 */
[----:B--2---:R-:W-:Y:S05]  /*3ee0*/  @!P0 BRA `(.L_x_76) ;  /* 0x0000005400488947 */ /* 0x004fea0003800000 */
.L_x_146:
        /* <DEDUP_REMOVED lines=9> */
.L_x_148:
        /* <DEDUP_REMOVED lines=9> */
.L_x_150:
[----:B------:R-:W-:-:S04]  /*4010*/  UIADD3 UR9, UPT, UPT, UR9, 0x1, URZ ;  /* 0x0000000109097890 */ /* 0x000fc8000fffe0ff */
[----:B------:R-:W-:-:S04]  /*4020*/  UISETP.NE.AND UP1, UPT, UR9, 0x4, UPT ;  /* 0x000000040900788c */ /* 0x000fc8000bf25270 */
[----:B------:R-:W-:Y:S02]  /*4030*/  USEL UR8, URZ, 0x1, UP1 ;  /* 0x00000001ff087887 */ /* 0x000fe40008800000 */
[----:B------:R-:W-:-:S04]  /*4040*/  USEL UR9, UR9, URZ, UP1 ;  /* 0x000000ff09097287 */ /* 0x000fc80008800000 */
[----:B------:R-:W-:Y:S01]  /*4050*/  ULEA UR9, UR9, UR5, 0x3 ;  /* 0x0000000509097291 */ /* 0x000fe2000f8e18ff */
[----:B-1----:R-:W-:-:S04]  /*4060*/  LOP3.LUT R3, R2, UR8, RZ, 0x3c, !PT ;  /* 0x0000000802037c12 */ /* 0x002fc8000f8e3cff */
[----:B------:R-:W-:Y:S01]  /*4070*/  SHF.L.U32 R3, R3, 0x1f, RZ ;  /* 0x0000001f03037819 */ /* 0x000fe200000006ff */
[----:B------:R-:W-:-:S04]  /*4080*/  IMAD.U32 R0, RZ, RZ, UR9 ;  /* 0x00000009ff007e24 */ /* 0x000fc8000f8e00ff */
[----:B------:R1:W2:Y:S03]  /*4090*/  SYNCS.PHASECHK.TRANS64.TRYWAIT P0, [R0+URZ], R3 ;  /* 0x00000003000075a7 */ /* 0x0002a600080011ff */
[----:B--2---:R-:W-:Y:S05]  /*40a0*/  @!P0 NANOSLEEP.SYNCS 0x989680 ;  /* 0x009896800000895d */ /* 0x004fea0003900000 */
[----:B------:R-:W2:Y:S02]  /*40b0*/  @!P0 SYNCS.PHASECHK.TRANS64 P0, [R0+URZ], R3 ;  /* 0x00000003000085a7 */ /* 0x000ea400080010ff */
[----:B--2---:R-:W-:Y:S05]  /*40c0*/  @P0 BRA `(.L_x_79) ;  /* 0x0000000000200947 */ /* 0x004fea0003800000 */
.L_x_80:
[----:B--2---:R2:W4:Y:S02]  /*40d0*/  SYNCS.PHASECHK.TRANS64.TRYWAIT P0, [R0+URZ], R3 ;  /* 0x00000003000075a7 */ /* 0x00452400080011ff */
[----:B----4-:R-:W-:Y:S05]  /*40e0*/  @!P0 NANOSLEEP.SYNCS 0x989680 ;  /* 0x009896800000895d */ /* 0x010fea0003900000 */
[----:B------:R-:W4:Y:S02]  /*40f0*/  @!P0 SYNCS.PHASECHK.TRANS64 P0, [R0+URZ], R3 ;  /* 0x00000003000085a7 */ /* 0x000f2400080010ff */
[----:B----4-:R-:W-:Y:S05]  /*4100*/  @!P0 BRA `(.L_x_80) ;  /* 0xfffffffc00f08947 */ /* 0x010fea000383ffff */
[----:B------:R-:W-:Y:S05]  /*4110*/  BRA `(.L_x_79) ;  /* 0x00000000000c7947 */ /* 0x000fea0003800000 */
.L_x_75:
[----:B------:R-:W-:-:S04]  /*4120*/  UIADD3 UR5, UPT, UPT, UR7, 0xf0, URZ ;  /* 0x000000f007057890 */ /* 0x000fc8000fffe0ff */
[----:B------:R-:W-:-:S09]  /*4130*/  UPRMT UR5, UR4, 0x654, UR5 ;  /* 0x0000065404057896 */ /* 0x000fd20008000005 */
[----:B------:R-:W-:Y:S03]  /*4140*/  SYNCS.ARRIVE.TRANS64.RED.A1T0 RZ, [UR5], RZ ;  /* 0x000000ffffff79a7 */ /* 0x000fe60008100405 */
.L_x_79:
[----:B-12---:R-:W-:Y:S01]  /*4150*/  SHF.L.U32 R3, RZ, 0x1f, RZ ;  /* 0x0000001fff037819 */ /* 0x006fe200000006ff */
[----:B------:R-:W-:Y:S01]  /*4160*/  UIADD3 UR5, UPT, UPT, UR7, 0xf0, URZ ;  /* 0x000000f007057890 */ /* 0x000fe2000fffe0ff */
[----:B------:R-:W-:Y:S02]  /*4170*/  PLOP3.LUT P0, PT, PT, PT, UP0, 0x80, 0x8 ;  /* 0x000000000008781c */ /* 0x000fe40003f0f008 */
[----:B------:R-:W1:Y:S02]  /*4180*/  SYNCS.PHASECHK.TRANS64.TRYWAIT P1, [UR7+0xf0], R3 ;  /* 0x0000f003ff0075a7 */ /* 0x000e640008021107 */
[----:B-1----:R-:W-:Y:S09]  /*4190*/  @!P1 BRA `(.L_x_81) ;  /* 0x0000005000e49947 */ /* 0x002ff20003800000 */
.L_x_152:
[----:B------:R-:W-:Y:S01]  /*41a0*/  @!UP0 UPRMT UR5, UR4, 0x654, UR5 ;  /* 0x0000065404058896 */ /* 0x000fe20008000005 */
[----:B------:R-:W-:Y:S02]  /*41b0*/  UMOV UR8, 0xffff ;  /* 0x0000ffff00087882 */ /* 0x000fe40000000000 */
[----:B------:R-:W-:-:S06]  /*41c0*/  UMOV UR4, 0x1 ;  /* 0x0000000100047882 */ /* 0x000fcc0000000000 */
[----:B------:R-:W-:Y:S01]  /*41d0*/  @!P0 SYNCS.ARRIVE.TRANS64.RED.A1T0 RZ, [UR5], RZ ;  /* 0x000000ffffff89a7 */ /* 0x000fe20008100405 */
[----:B------:R-:W-:Y:S01]  /*41e0*/  NOP ;  /* 0x0000000000007918 */ /* 0x000fe20000000000 */
[----:B-1----:R-:W1:Y:S01]  /*41f0*/  LDS R0, [UR6+0x14] ;  /* 0x00001406ff007984 */ /* 0x002e620008000800 */
[----:B------:R-:W-:-:S04]  /*4200*/  ULOP3.LUT UR5, UR21, 0xffff, URZ, 0xc0, !UPT ;  /* 0x0000ffff15057892 */ /* 0x000fc8000f8ec0ff */
[----:B------:R-:W-:-:S04]  /*4210*/  USHF.R.U32.HI UR5, URZ, 0x5, UR5 ;  /* 0x00000005ff057899 */ /* 0x000fc80008011605 */
[----:B------:R-:W-:Y:S02]  /*4220*/  USHF.L.U32 UR8, UR8, UR5, URZ ;  /* 0x0000000508087299 */ /* 0x000fe400080006ff */
[----:B------:R-:W-:-:S04]  /*4230*/  USHF.L.U32 UR4, UR4, UR5, URZ ;  /* 0x0000000504047299 */ /* 0x000fc800080006ff */
[----:B-1----:R-:W-:-:S04]  /*4240*/  LOP3.LUT R0, R0, UR8, RZ, 0xc0, !PT ;  /* 0x0000000800007c12 */ /* 0x002fc8000f8ec0ff */
[----:B------:R-:W-:-:S13]  /*4250*/  ISETP.NE.AND P0, PT, R0, UR8, PT ;  /* 0x0000000800007c0c */ /* 0x000fda000bf05270 */
[----:B------:R-:W-:Y:S05]  /*4260*/  @P0 BRA `(.L_x_82) ;  /* 0x0000000000580947 */ /* 0x000fea0003800000 */
[----:B------:R-:W1:Y:S02]  /*4270*/  LDS R0, [UR6+0x18] ;  /* 0x00001806ff007984 */ /* 0x000e640008000800 */
[----:B-1----:R-:W-:-:S04]  /*4280*/  LOP3.LUT R0, R0, UR4, RZ, 0xc0, !PT ;  /* 0x0000000400007c12 */ /* 0x002fc8000f8ec0ff */
[----:B------:R-:W-:-:S13]  /*4290*/  ISETP.NE.AND P0, PT, R0, UR4, PT ;  /* 0x0000000400007c0c */ /* 0x000fda000bf05270 */
[----:B------:R-:W-:Y:S05]  /*42a0*/  @P0 BRA `(.L_x_83) ;  /* 0x00000000003c0947 */ /* 0x000fea0003800000 */
[----:B------:R-:W1:Y:S01]  /*42b0*/  S2R R2, SR_LANEID ;  /* 0x0000000000027919 */ /* 0x000e620000000000 */
[----:B------:R-:W-:Y:S01]  /*42c0*/  ULOP3.LUT UR8, URZ, UR8, URZ, 0x33, !UPT ;  /* 0x00000008ff087292 */ /* 0x000fe2000f8e33ff */
[----:B------:R-:W-:Y:S01]  /*42d0*/  LOP3.LUT R4, RZ, UR4, RZ, 0x33, !PT ;  /* 0x00000004ff047c12 */ /* 0x000fe2000f8e33ff */
[----:B------:R-:W-:Y:S02]  /*42e0*/  VOTEU.ANY UR7, UPT, PT ;  /* 0x0000000000077886 */ /* 0x000fe400038e0100 */
[----:B------:R-:W-:Y:S01]  /*42f0*/  UFLO.U32 UR7, UR7 ;  /* 0x00000007000772bd */ /* 0x000fe200080e0000 */
[----:B------:R-:W2:Y:S01]  /*4300*/  REDUX UR4, R4 ;  /* 0x00000000040473c4 */ /* 0x000ea20000000000 */
[----:B------:R-:W-:-:S06]  /*4310*/  IMAD.U32 R0, RZ, RZ, UR8 ;  /* 0x00000008ff007e24 */ /* 0x000fcc000f8e00ff */
[----:B------:R4:W-:Y:S01]  /*4320*/  UTCATOMSWS.AND URZ, UR8 ;  /* 0x0000000800ff79e3 */ /* 0x0009e20008000000 */
[----:B------:R-:W3:Y:S01]  /*4330*/  REDUX UR5, R0 ;  /* 0x00000000000573c4 */ /* 0x000ee20000000000 */
[----:B-1----:R-:W-:Y:S01]  /*4340*/  ISETP.EQ.U32.AND P0, PT, R2, UR7, PT ;  /* 0x0000000702007c0c */ /* 0x002fe2000bf02070 */
[----:B--2---:R-:W-:Y:S01]  /*4350*/  IMAD.U32 R2, RZ, RZ, UR4 ;  /* 0x00000004ff027e24 */ /* 0x004fe2000f8e00ff */
[----:B---3--:R-:W-:-:S11]  /*4360*/  MOV R3, UR5 ;  /* 0x0000000500037c02 */ /* 0x008fd60008000f00 */
[----:B------:R4:W-:Y:S04]  /*4370*/  @P0 ATOMS.AND RZ, [UR6+0x14], R3 ;  /* 0x00001403ffff098c */ /* 0x0009e8000a800006 */
[----:B------:R4:W-:Y:S01]  /*4380*/  @P0 ATOMS.AND RZ, [UR6+0x18], R2 ;  /* 0x00001802ffff098c */ /* 0x0009e2000a800006 */
[----:B------:R-:W-:Y:S05]  /*4390*/  BRA `(.L_x_84) ;  /* 0x0000000000147947 */ /* 0x000fea0003800000 */
.L_x_83:
[----:B------:R-:W-:Y:S02]  /*43a0*/  MOV R2, 0x43c0 ;  /* 0x000043c000027802 */ /* 0x000fe40000000f00 */
[----:B---3-5:R-:W-:Y:S05]  /*43b0*/  CALL.REL.NOINC `($__internal_0_$__cuda_sm10x_tcgen05_guardrail_trap_col_being_dealloced_not_returned_by_alloc) ;  /* 0x0000005400387944 */ /* 0x028fea0003c00000 */
[----:B------:R-:W-:Y:S05]  /*43c0*/  BRA `(.L_x_84) ;  /* 0x0000000000087947 */ /* 0x000fea0003800000 */
.L_x_82:
[----:B------:R-:W-:Y:S02]  /*43d0*/  MOV R2, 0x43f0 ;  /* 0x000043f000027802 */ /* 0x000fe40000000f00 */
[----:B---3-5:R-:W-:Y:S05]  /*43e0*/  CALL.REL.NOINC `($__internal_2_$__cuda_sm10x_tcgen05_guardrail_trap_unallocated_columns_being_dealloced) ;  /* 0x0000005400447944 */ /* 0x028fea0003c00000 */
.L_x_84:
[----:B------:R-:W-:Y:S01]  /*43f0*/  NOP ;  /* 0x0000000000007918 */ /* 0x000fe20000000000 */
[----:B----4-:R-:W-:Y:S05]  /*4400*/  EXIT ;  /* 0x000000000000794d */ /* 0x010fea0003800000 */
.L_x_55:
[----:B------:R-:W-:-:S09]  /*4410*/  UISETP.NE.OR UP5, UPT, UR10, 0x3, !UP5 ;  /* 0x000000030a00788c */ /* 0x000fd2000efa5670 */
[----:B------:R-:W-:Y:S05]  /*4420*/  BRA.U UP5, `(.L_x_85) ;  /* 0x0000000d05407547 */ /* 0x000fea000b800000 */
[----:B------:R-:W1:Y:S01]  /*4430*/  LDC R0, c[0x0][0xb30] ;  /* 0x0002cc00ff007b82 */ /* 0x000e620000000800 */
[----:B------:R-:W2:Y:S01]  /*4440*/  LDCU.64 UR8, c[0x0][0x888] ;  /* 0x00011100ff0877ac */ /* 0x000ea20008000a00 */
[----:B------:R-:W-:Y:S02]  /*4450*/  HFMA2 R29, -RZ, RZ, 0, 0 ;  /* 0x00000000ff1d7431 */ /* 0x000fe400000001ff */
[----:B------:R-:W-:Y:S01]  /*4460*/  IMAD.MOV.U32 R31, RZ, RZ, 0x1 ;  /* 0x00000001ff1f7424 */ /* 0x000fe200078e00ff */
[----:B------:R-:W-:Y:S01]  /*4470*/  MOV R23, 0x2000 ;  /* 0x0000200000177802 */ /* 0x000fe20000000f00 */
[----:B------:R-:W3:Y:S01]  /*4480*/  LDCU.64 UR4, c[0x0][0x890] ;  /* 0x00011200ff0477ac */ /* 0x000ee20008000a00 */
[----:B------:R-:W-:Y:S01]  /*4490*/  IMAD.MOV.U32 R30, RZ, RZ, RZ ;  /* 0x000000ffff1e7224 */ /* 0x000fe200078e00ff */
[----:B------:R-:W4:Y:S01]  /*44a0*/  LDC R19, c[0x0][0x370] ;  /* 0x0000dc00ff137b82 */ /* 0x000f220000000800 */
[----:B------:R-:W-:Y:S01]  /*44b0*/  UMOV UR6, 0x400 ;  /* 0x0000040000067882 */ /* 0x000fe20000000000 */
[----:B------:R-:W-:-:S02]  /*44c0*/  UPLOP3.LUT UP1, UPT, UPT, UPT, UPT, 0x40, 0x4 ;  /* 0x000000000004789c */ /* 0x000fc40003f2e870 */
[----:B------:R-:W-:-:S04]  /*44d0*/  ULEA UR6, UR37, UR6, 0x18 ;  /* 0x0000000625067291 */ /* 0x000fc8000f8ec0ff */
[----:B------:R-:W4:Y:S01]  /*44e0*/  LDC R2, c[0x0][0xb0c] ;  /* 0x0002c300ff027b82 */ /* 0x000f220000000800 */
[----:B------:R-:W-:Y:S02]  /*44f0*/  UIADD3 UR13, UPT, UPT, UR6, 0x48, URZ ;  /* 0x00000048060d7890 */ /* 0x000fe4000fffe0ff */
[----:B--2---:R-:W-:Y:S02]  /*4500*/  UISETP.NE.U32.AND UP2, UPT, UR8, URZ, UPT ;  /* 0x000000ff0800728c */ /* 0x004fe4000bf45070 */
[----:B------:R-:W-:Y:S02]  /*4510*/  UIADD3 UR17, UPT, UPT, UR6, 0x40, URZ ;  /* 0x0000004006117890 */ /* 0x000fe4000fffe0ff */
[----:B---3--:R-:W-:Y:S01]  /*4520*/  UISETP.NE.U32.AND UP3, UPT, UR4, URZ, UPT ;  /* 0x000000ff0400728c */ /* 0x008fe2000bf65070 */
[----:B------:R-:W2:Y:S01]  /*4530*/  LDC R18, c[0x0][0xb20] ;  /* 0x0002c800ff127b82 */ /* 0x000ea20000000800 */
[----:B-1----:R-:W-:Y:S01]  /*4540*/  ISETP.NE.AND P1, PT, R0, 0x1, PT ;  /* 0x000000010000780c */ /* 0x002fe20003f25270 */
[----:B------:R-:W-:-:S02]  /*4550*/  UISETP.NE.AND.EX UP2, UPT, UR9, URZ, UPT, UP2 ;  /* 0x000000ff0900728c */ /* 0x000fc4000bf45320 */
[----:B------:R-:W-:Y:S02]  /*4560*/  UPRMT UR13, UR37, 0x654, UR13 ;  /* 0x00000654250d7896 */ /* 0x000fe4000800000d */
[----:B------:R-:W-:Y:S02]  /*4570*/  UISETP.NE.AND.EX UP3, UPT, UR5, URZ, UPT, UP3 ;  /* 0x000000ff0500728c */ /* 0x000fe4000bf65330 */
[----:B------:R-:W1:Y:S08]  /*4580*/  LDC.64 R32, c[0x0][0x348] ;  /* 0x0000d200ff207b82 */ /* 0x000e700000000a00 */
[----:B------:R-:W3:Y:S08]  /*4590*/  LDC.64 R16, c[0x0][0xb10] ;  /* 0x0002c400ff107b82 */ /* 0x000ef00000000a00 */
[----:B------:R-:W1:Y:S08]  /*45a0*/  LDC.64 R6, c[0x0][0xb18] ;  /* 0x0002c600ff067b82 */ /* 0x000e700000000a00 */
[----:B------:R-:W1:Y:S08]  /*45b0*/  LDC.64 R4, c[0x0][0xb28] ;  /* 0x0002ca00ff047b82 */ /* 0x000e700000000a00 */
[----:B--2-4-:R-:W1:Y:S02]  /*45c0*/  LDC R22, c[0x0][0x374] ;  /* 0x0000dd00ff167b82 */ /* 0x014e640000000800 */
.L_x_94:
[C---:B------:R-:W-:Y:S02]  /*45d0*/  LEA R0, R30.reuse, UR6, 0x3 ;  /* 0x000000061e007c11 */ /* 0x040fe4000f8e18ff */
[----:B------:R-:W-:Y:S02]  /*45e0*/  SHF.L.U32 R3, R29, 0x1f, RZ ;  /* 0x0000001f1d037819 */ /* 0x000fe400000006ff */
[----:B------:R-:W-:Y:S02]  /*45f0*/  LEA R24, R30, UR6, 0x4 ;  /* 0x000000061e187c11 */ /* 0x000fe4000f8e20ff */
[----:B--2---:R-:W2:Y:S02]  /*4600*/  SYNCS.PHASECHK.TRANS64.TRYWAIT P0, [R0+URZ+0x70], R3 ;  /* 0x00007003000075a7 */ /* 0x004ea400080011ff */
[----:B--2---:R-:W-:Y:S05]  /*4610*/  @!P0 BRA `(.L_x_86) ;  /* 0x0000004c00dc8947 */ /* 0x004fea0003800000 */
.L_x_153:
[----:B------:R-:W-:Y:S01]  /*4620*/  ISETP.GE.AND P0, PT, R72, 0x1, PT ;  /* 0x000000014800780c */ /* 0x000fe20003f06270 */
[----:B------:R-:W4:Y:S01]  /*4630*/  LDS.128 R24, [R24+0x100] ;  /* 0x0001000018187984 */ /* 0x000f220000000c00 */
[----:B--2---:R-:W-:Y:S01]  /*4640*/  VIADD R0, R0, 0x80 ;  /* 0x0000008000007836 */ /* 0x004fe20000000000 */
[----:B------:R-:W-:Y:S01]  /*4650*/  @!PT LDS RZ, [RZ] ;  /* 0x00000000fffff984 */ /* 0x000fe20000000800 */
[----:B------:R-:W-:Y:S01]  /*4660*/  @!PT LDS RZ, [RZ] ;  /* 0x00000000fffff984 */ /* 0x000fe20000000800 */
[----:B------:R-:W-:Y:S01]  /*4670*/  @!PT LDS RZ, [RZ] ;  /* 0x00000000fffff984 */ /* 0x000fe20000000800 */
[----:B------:R-:W-:Y:S01]  /*4680*/  @!PT LDS RZ, [RZ] ;  /* 0x00000000fffff984 */ /* 0x000fe20000000800 */
[----:B------:R2:W-:Y:S06]  /*4690*/  MEMBAR.ALL.CTA ;  /* 0x0000000000007992 */ /* 0x0005ec0000008000 */
[----:B--2---:R-:W2:Y:S01]  /*46a0*/  FENCE.VIEW.ASYNC.S ;  /* 0x00000000000073c6 */ /* 0x004ea20000000000 */
[----:B------:R-:W-:Y:S04]  /*46b0*/  PRMT R0, RZ, 0x654, R0 ;  /* 0x00000654ff007816 */ /* 0x000fe80000000000 */
[----:B--2---:R2:W-:Y:S01]  /*46c0*/  SYNCS.ARRIVE.TRANS64.RED.A1T0 RZ, [R0+URZ], RZ ;  /* 0x000000ff00ff79a7 */ /* 0x0045e200081004ff */
[----:B----4-:R-:W-:Y:S11]  /*46d0*/  LOP3.LUT P3, RZ, R26, 0x1, RZ, 0xc0, !PT ;  /* 0x000000011aff7812 */ /* 0x010ff6000786c0ff */
[----:B------:R-:W-:Y:S02]  /*46e0*/  @!UPT UIADD3 URZ, UPT, UPT, URZ, URZ, URZ ;  /* 0x000000fffffff290 */ /* 0x000fe4000fffe0ff */
[----:B------:R-:W-:Y:S02]  /*46f0*/  @P3 MOV R13, R24 ;  /* 0x00000018000d3202 */ /* 0x000fe40000000f00 */
[----:B------:R-:W-:Y:S01]  /*4700*/  @P3 LOP3.LUT R8, R25, 0xffff, RZ, 0xc0, !PT ;  /* 0x0000ffff19083812 */ /* 0x000fe200078ec0ff */
[----:B--2---:R-:W-:Y:S06]  /*4710*/  @!P0 BRA `(.L_x_87) ;  /* 0x0000000000a48947 */ /* 0x004fec0003800000 */
[----:B-1----:R-:W-:Y:S01]  /*4720*/  IMAD.HI.U32 R35, R22, R7, RZ ;  /* 0x0000000716237227 */ /* 0x002fe200078e00ff */
[----:B------:R-:W-:Y:S02]  /*4730*/  ISETP.NE.AND P0, PT, R6, 0x1, PT ;  /* 0x000000010600780c */ /* 0x000fe40003f05270 */
[----:B------:R-:W-:Y:S01]  /*4740*/  ISETP.NE.AND P2, PT, R72, 0x1, PT ;  /* 0x000000014800780c */ /* 0x000fe20003f45270 */
[----:B---3--:R-:W-:Y:S01]  /*4750*/  IMAD.HI.U32 R34, R19, R16, RZ ;  /* 0x0000001013227227 */ /* 0x008fe200078e00ff */
[----:B------:R-:W-:Y:S02]  /*4760*/  SHF.R.U32.HI R35, RZ, R18, R35 ;  /* 0x00000012ff237219 */ /* 0x000fe40000011623 */
[----:B------:R-:W-:Y:S01]  /*4770*/  ISETP.NE.AND P4, PT, R2, 0x1, PT ;  /* 0x000000010200780c */ /* 0x000fe20003f85270 */
[----:B------:R-:W-:Y:S01]  /*4780*/  IMAD.HI.U32 R36, R13, R16, RZ ;  /* 0x000000100d247227 */ /* 0x000fe200078e00ff */
[----:B------:R-:W-:Y:S02]  /*4790*/  SHF.R.U32.HI R34, RZ, R17, R34 ;  /* 0x00000011ff227219 */ /* 0x000fe40000011622 */
[----:B------:R-:W-:Y:S01]  /*47a0*/  SEL R3, R22, R35, !P0 ;  /* 0x0000002316037207 */ /* 0x000fe20004000000 */
[C---:B------:R-:W-:Y:S01]  /*47b0*/  IMAD.HI.U32 R35, R8.reuse, R7, RZ ;  /* 0x0000000708237227 */ /* 0x040fe200078e00ff */
[----:B------:R-:W-:Y:S02]  /*47c0*/  SEL R11, R19, R34, !P4 ;  /* 0x00000022130b7207 */ /* 0x000fe40006000000 */
[----:B------:R-:W-:Y:S01]  /*47d0*/  SHF.R.U32.HI R36, RZ, R17, R36 ;  /* 0x00000011ff247219 */ /* 0x000fe20000011624 */
[----:B------:R-:W-:Y:S01]  /*47e0*/  IMAD.HI.U32 R38, R3, R4, RZ ;  /* 0x0000000403267227 */ /* 0x000fe200078e00ff */
[----:B------:R-:W-:Y:S03]  /*47f0*/  SHF.R.U32.HI R35, RZ, R18, R35 ;  /* 0x00000012ff237219 */ /* 0x000fe60000011623 */
[----:B------:R-:W-:Y:S01]  /*4800*/  IMAD.HI.U32 R34, R11, R4, RZ ;  /* 0x000000040b227227 */ /* 0x000fe200078e00ff */
[----:B------:R-:W-:Y:S02]  /*4810*/  @P2 SHF.R.U32.HI R3, RZ, R5, R38 ;  /* 0x00000005ff032219 */ /* 0x000fe40000011626 */
[----:B------:R-:W-:Y:S02]  /*4820*/  SEL R9, R8, R35, !P0 ;  /* 0x0000002308097207 */ /* 0x000fe40004000000 */
[----:B------:R-:W-:Y:S01]  /*4830*/  @P2 SHF.R.U32.HI R11, RZ, R5, R34 ;  /* 0x00000005ff0b2219 */ /* 0x000fe20000011622 */
[C---:B------:R-:W-:Y:S01]  /*4840*/  IMAD R10, R72.reuse, R3, RZ ;  /* 0x00000003480a7224 */ /* 0x040fe200078e02ff */
[----:B------:R-:W-:Y:S01]  /*4850*/  SEL R3, R13, R36, !P4 ;  /* 0x000000240d037207 */ /* 0x000fe20006000000 */
[C---:B------:R-:W-:Y:S03]  /*4860*/  IMAD.HI.U32 R14, R9.reuse, R4, RZ ;  /* 0x00000004090e7227 */ /* 0x040fe600078e00ff */
[----:B------:R-:W-:Y:S01]  /*4870*/  ISETP.GE.AND P0, PT, R9, R10, PT ;  /* 0x0000000a0900720c */ /* 0x000fe20003f06270 */
[C---:B------:R-:W-:Y:S01]  /*4880*/  IMAD R12, R72.reuse, R11, RZ ;  /* 0x0000000b480c7224 */ /* 0x040fe200078e02ff */
[-C--:B------:R-:W-:Y:S04]  /*4890*/  SHF.R.U32.HI R14, RZ, R5.reuse, R14 ;  /* 0x00000005ff0e7219 */ /* 0x080fe8000001160e */
[----:B------:R-:W-:Y:S02]  /*48a0*/  ISETP.GE.OR P0, PT, R3, R12, P0 ;  /* 0x0000000c0300720c */ /* 0x000fe40000706670 */
[----:B------:R-:W-:Y:S05]  /*48b0*/  SEL R15, R9, R14, !P2 ;  /* 0x0000000e090f7207 */ /* 0x000fea0005000000 */
[----:B------:R-:W-:Y:S04]  /*48c0*/  IMAD.MOV R14, RZ, RZ, -R15 ;  /* 0x000000ffff0e7224 */ /* 0x000fe800078e0a0f */
[----:B------:R-:W-:Y:S02]  /*48d0*/  IMAD R14, R72, R14, R9 ;  /* 0x0000000e480e7224 */ /* 0x000fe400078e0209 */
[C---:B------:R-:W-:Y:S05]  /*48e0*/  @!P0 IMAD.HI.U32 R10, R3.reuse, R4, RZ ;  /* 0x00000004030a8227 */ /* 0x040fea00078e00ff */
[----:B------:R-:W-:Y:S04]  /*48f0*/  @!P0 SHF.R.U32.HI R10, RZ, R5, R10 ;  /* 0x00000005ff0a8219 */ /* 0x000fe8000001160a */
[----:B------:R-:W-:Y:S01]  /*4900*/  @!P0 SEL R0, R3, R10, !P2 ;  /* 0x0000000a03008207 */ /* 0x000fe20005000000 */
[----:B------:R-:W-:Y:S03]  /*4910*/  IMAD.MOV R10, RZ, RZ, -R3 ;  /* 0x000000ffff0a7224 */ /* 0x000fe600078e0a03 */
[----:B------:R-:W-:Y:S01]  /*4920*/  @!P0 IADD3 R15, PT, PT, R15, -R0, RZ ;  /* 0x800000000f0f8210 */ /* 0x000fe20007ffe0ff */
[----:B------:R-:W-:Y:S01]  /*4930*/  @!P0 IMAD R0, R11, R14, R0 ;  /* 0x0000000e0b008224 */ /* 0x000fe200078e0200 */
[----:B------:R-:W-:Y:S01]  /*4940*/  IADD3 R11, PT, PT, -R9, RZ, RZ ;  /* 0x000000ff090b7210 */ /* 0x000fe20007ffe1ff */
[----:B------:R-:W-:Y:S02]  /*4950*/  IMAD R13, R2, R10, R13 ;  /* 0x0000000a020d7224 */ /* 0x000fe400078e020d */
[----:B------:R-:W-:Y:S02]  /*4960*/  @!P0 IMAD R9, R15, R72, R3 ;  /* 0x000000480f098224 */ /* 0x000fe400078e0203 */
[----:B------:R-:W-:Y:S02]  /*4970*/  @!P0 IMAD.MOV.U32 R3, RZ, RZ, R0 ;  /* 0x000000ffff038224 */ /* 0x000fe400078e0000 */
[----:B------:R-:W-:Y:S02]  /*4980*/  IMAD R8, R6, R11, R8 ;  /* 0x0000000b06087224 */ /* 0x000fe400078e0208 */
[----:B------:R-:W-:Y:S02]  /*4990*/  IMAD R13, R3, R2, R13 ;  /* 0x00000002030d7224 */ /* 0x000fe400078e020d */
[----:B------:R-:W-:Y:S02]  /*49a0*/  IMAD R8, R9, R6, R8 ;  /* 0x0000000609087224 */ /* 0x000fe400078e0208 */
.L_x_87:
[----:B------:R-:W-:Y:S05]  /*49b0*/  BRA.U UP1, `(.L_x_88) ;  /* 0x0000000101107547 */ /* 0x000fea000b800000 */
[----:B------:R-:W-:Y:S04]  /*49c0*/  MOV R0, UR7 ;  /* 0x0000000700007c02 */ /* 0x000fe80008000f00 */
[----:B------:R-:W-:Y:S04]  /*49d0*/  SHF.L.U32 R3, R0, 0x1f, RZ ;  /* 0x0000001f00037819 */ /* 0x000fe800000006ff */
[----:B------:R-:W2:Y:S02]  /*49e0*/  SYNCS.PHASECHK.TRANS64.TRYWAIT P0, [UR6+0x68], R3 ;  /* 0x00006803ff0075a7 */ /* 0x000ea40008001106 */
[----:B--2---:R-:W-:Y:S05]  /*49f0*/  @!P0 BRA `(.L_x_89) ;  /* 0x0000004800f88947 */ /* 0x004fea0003800000 */
.L_x_88:
[----:B------:R-:W-:Y:S02]  /*4a00*/  R2UR UR19, R21 ;  /* 0x00000000151372ca */ /* 0x000fe400000e0000 */
[----:B------:R-:W-:Y:S02]  /*4a10*/  R2UR UR18, R20 ;  /* 0x00000000141272ca */ /* 0x000fe400000e0000 */
[----:B------:R-:W-:Y:S02]  /*4a20*/  ISETP.NE.U32.AND P2, PT, RZ, UR4, PT ;  /* 0x00000004ff007c0c */ /* 0x000fe4000bf45070 */
[----:B------:R-:W-:Y:S02]  /*4a30*/  SHF.L.U32 R12, R31, 0x1f, RZ ;  /* 0x0000001f1f0c7819 */ /* 0x000fe400000006ff */
[----:B------:R-:W-:Y:S05]  /*4a40*/  ISETP.NE.AND.EX P2, PT, RZ, UR5, PT, P2 ;  /* 0x00000005ff007c0c */ /* 0x000fea000bf45320 */
[----:B------:R-:W-:Y:S02]  /*4a50*/  USHF.L.U32 UR19, UR19, 0x7, URZ ;  /* 0x0000000713137899 */ /* 0x000fe400080006ff */
[----:B------:R-:W-:Y:S01]  /*4a60*/  USHF.L.U32 UR18, UR18, 0x7, URZ ;  /* 0x0000000712127899 */ /* 0x000fe200080006ff */
[----:B------:R-:W-:Y:S11]  /*4a70*/  BRA.U !UP3, `(.L_x_90) ;  /* 0x000000010b347547 */ /* 0x000ff6000b800000 */
[----:B------:R-:W-:Y:S01]  /*4a80*/  UPLOP3.LUT UP0, UPT, UPT, UPT, UP2, 0x80, 0x8 ;  /* 0x000000000008789c */ /* 0x000fe20003f0f020 */
[----:B--2---:R-:W-:Y:S02]  /*4a90*/  HFMA2 R0, -RZ, RZ, 0, 5.9604644775390625e-08 ;  /* 0x00000001ff007431 */ /* 0x004fe400000001ff */
[----:B------:R-:W-:Y:S03]  /*4aa0*/  IMAD.MOV.U32 R153, RZ, RZ, 0x1 ;  /* 0x00000001ff997424 */ /* 0x000fe600078e00ff */
[----:B------:R-:W-:Y:S05]  /*4ab0*/  PLOP3.LUT P0, PT, PT, PT, UP0, 0x80, 0x8 ;  /* 0x000000000008781c */ /* 0x000fea0003f0f008 */
[----:B------:R-:W2:Y:S01]  /*4ac0*/  @UP0 LDCU.64 UR10, c[0x0][0x888] ;  /* 0x00011100ff0a07ac */ /* 0x000ea20008000a00 */
[----:B------:R-:W-:Y:S07]  /*4ad0*/  @UP0 UIMAD UR8, UR36, UR4, URZ ;  /* 0x00000004240802a4 */ /* 0x000fee000f8e02ff */
[----:B------:R-:W-:Y:S01]  /*4ae0*/  @!P0 PRMT R153, R0, 0x7610, R153 ;  /* 0x0000761000998816 */ /* 0x000fe20000000099 */
[----:B--2---:R-:W-:Y:S03]  /*4af0*/  @UP0 UIMAD.WIDE UR10, UR8, 0x4, UR10 ;  /* 0x00000004080a08a5 */ /* 0x004fe6000f8e020a */
[----:B------:R-:W2:Y:S03]  /*4b00*/  @!UP0 LDCU UR8, c[0x0][0x880] ;  /* 0x00011000ff0887ac */ /* 0x000ea60008000800 */
[----:B------:R-:W-:Y:S01]  /*4b10*/  IMAD.U32 R10, RZ, RZ, UR10 ;  /* 0x0000000aff0a7e24 */ /* 0x000fe2000f8e00ff */
[----:B------:R-:W-:Y:S05]  /*4b20*/  MOV R11, UR11 ;  /* 0x0000000b000b7c02 */ /* 0x000fea0008000f00 */
[----:B-----5:R4:W5:Y:S02]  /*4b30*/  @P0 LDG.E R82, desc[UR46][R10.64] ;  /* 0x0000002e0a520981 */ /* 0x020964000c1e1900 */
[----:B--2-4-:R-:W-:Y:S07]  /*4b40*/  @!P0 IMAD.U32 R82, RZ, RZ, UR8 ;  /* 0x00000008ff528e24 */ /* 0x014fee000f8e00ff */
.L_x_90:
[----:B-----5:R-:W-:Y:S01]  /*4b50*/  @!P2 ISETP.EQ.AND P0, PT, R82, RZ, PT ;  /* 0x000000ff5200a20c */ /* 0x020fe20003f02270 */
[----:B------:R-:W-:Y:S01]  /*4b60*/  @!UPT UIADD3 URZ, UPT, UPT, URZ, URZ, URZ ;  /* 0x000000fffffff290 */ /* 0x000fe2000fffe0ff */
[----:B------:R-:W-:Y:S11]  /*4b70*/  @!P2 BRA `(.L_x_91) ;  /* 0x000000000014a947 */ /* 0x000ff60003800000 */
[----:B------:R-:W-:Y:S02]  /*4b80*/  LOP3.LUT P2, RZ, R153, 0xff, RZ, 0xc0, !PT ;  /* 0x000000ff99ff7812 */ /* 0x000fe4000784c0ff */
[----:B------:R-:W-:Y:S04]  /*4b90*/  PLOP3.LUT P0, PT, PT, PT, UP0, 0x80, 0x8 ;  /* 0x000000000008781c */ /* 0x000fe80003f0f008 */
[----:B------:R-:W-:Y:S07]  /*4ba0*/  PLOP3.LUT P0, PT, P0, PT, PT, 0x8, 0x80 ;  /* 0x000000000080781c */ /* 0x000fee000070e170 */
[----:B------:R-:W-:Y:S11]  /*4bb0*/  @P2 ISETP.EQ.AND P0, PT, R82, RZ, PT ;  /* 0x000000ff5200220c */ /* 0x000ff60003f02270 */
[----:B------:R-:W-:Y:S02]  /*4bc0*/  @!UPT UIADD3 URZ, UPT, UPT, URZ, URZ, URZ ;  /* 0x000000fffffff290 */ /* 0x000fe4000fffe0ff */
.L_x_91:
[----:B------:R-:W4:Y:S01]  /*4bd0*/  SYNCS.PHASECHK.TRANS64.TRYWAIT P2, [UR6+0x50], R12 ;  /* 0x0000500cff0075a7 */ /* 0x000f220008041106 */
[----:B------:R-:W-:Y:S04]  /*4be0*/  ELECT P4, URZ, PT ;  /* 0x0000000000ff782f */ /* 0x000fe80003880000 */
[----:B------:R-:W-:Y:S11]  /*4bf0*/  PLOP3.LUT P4, PT, P0, P4, PT, 0xf2, 0x2f ;  /* 0x00000000002f781c */ /* 0x000ff60000789e72 */
[----:B------:R-:W-:Y:S02]  /*4c00*/  @!UPT UIADD3 URZ, UPT, UPT, URZ, URZ, URZ ;  /* 0x000000fffffff290 */ /* 0x000fe4000fffe0ff */
[----:B-1----:R-:W-:Y:S05]  /*4c10*/  @!P4 IADD3 R21, P0, PT, R32, 0x580, RZ ;  /* 0x000005802015c810 */ /* 0x002fea0007f1e0ff */
[----:B------:R-:W-:Y:S01]  /*4c20*/  @!P4 IMAD.X R20, RZ, RZ, R33, P0 ;  /* 0x000000ffff14c224 */ /* 0x000fe200000e0621 */
[----:B----4-:R-:W-:Y:S07]  /*4c30*/  @!P2 BRA `(.L_x_92) ;  /* 0x000000480080a947 */ /* 0x010fee0003800000 */
.L_x_156:
[----:B------:R-:W4:Y:S01]  /*4c40*/  LDC.64 R14, c[0x0][0xb10] ;  /* 0x0002c400ff0e7b82 */ /* 0x000f220000000a00 */
[----:B------:R-:W-:Y:S01]  /*4c50*/  @!P4 R2UR UR8, R20 ;  /* 0x000000001408c2ca */ /* 0x000fe200000e0000 */
[----:B------:R-:W-:Y:S01]  /*4c60*/  VOTEU.ALL UP1, P4 ;  /* 0x0000000000ff7886 */ /* 0x000fe20002020000 */
[----:B------:R-:W-:Y:S01]  /*4c70*/  @!P4 R2UR UR9, R21 ;  /* 0x000000001509c2ca */ /* 0x000fe200000e0000 */
[----:B------:R-:W-:Y:S01]  /*4c80*/  UMOV UR10, 0x0 ;  /* 0x00000000000a7882 */ /* 0x000fe20000000000 */
[----:B------:R-:W-:Y:S03]  /*4c90*/  UMOV UR11, 0x10000000 ;  /* 0x10000000000b7882 */ /* 0x000fe60000000000 */
[----:B------:R-:W5:Y:S01]  /*4ca0*/  LDC.64 R10, c[0x0][0xb18] ;  /* 0x0002c600ff0a7b82 */ /* 0x000f620000000a00 */
[----:B------:R-:W-:Y:S01]  /*4cb0*/  @!UP1 UIADD3 UR16, UPT, UPT, UR6, 0x200, URZ ;  /* 0x0000020006109890 */ /* 0x000fe2000fffe0ff */
[----:B------:R-:W-:Y:S01]  /*4cc0*/  @P3 SHF.R.U32.HI R28, RZ, 0x10, R25 ;  /* 0x00000010ff1c3819 */ /* 0x000fe20000011619 */
[----:B------:R-:W-:Y:S01]  /*4cd0*/  VOTEU.ALL UP1, P4 ;  /* 0x0000000000ff7886 */ /* 0x000fe20002020000 */
[----:B------:R-:W-:Y:S01]  /*4ce0*/  UMOV UR20, UR36 ;  /* 0x0000002400147c82 */ /* 0x000fe20008000000 */
[----:B------:R-:W-:Y:S03]  /*4cf0*/  VIADD R30, R30, 0x1 ;  /* 0x000000011e1e7836 */ /* 0x000fe60000000000 */
[----:B--2---:R-:W2:Y:S01]  /*4d00*/  @!P1 LDC R0, c[0x0][0xb20] ;  /* 0x0002c800ff009b82 */ /* 0x004ea20000000800 */
[----:B------:R-:W-:Y:S01]  /*4d10*/  IMAD.U32 R21, RZ, RZ, UR8 ;  /* 0x00000008ff157e24 */ /* 0x000fe2000f8e00ff */
[----:B------:R-:W-:Y:S06]  /*4d20*/  UPRMT UR8, UR37, 0x654, UR17 ;  /* 0x0000065425087896 */ /* 0x000fec0008000011 */
[----:B-1----:R-:W1:Y:S01]  /*4d30*/  @!P1 LDC R3, c[0x0][0xb0c] ;  /* 0x0002c300ff039b82 */ /* 0x002e620000000800 */
[----:B------:R-:W-:Y:S01]  /*4d40*/  IMAD.U32 R20, RZ, RZ, UR9 ;  /* 0x00000009ff147e24 */ /* 0x000fe2000f8e00ff */
[----:B------:R-:W-:Y:S04]  /*4d50*/  @!P4 R2UR UR15, R21 ;  /* 0x00000000150fc2ca */ /* 0x000fe800000e0000 */
[----:B------:R-:W-:Y:S01]  /*4d60*/  @!P4 R2UR UR14, R20 ;  /* 0x00000000140ec2ca */ /* 0x000fe200000e0000 */
[----:B------:R-:W-:Y:S11]  /*4d70*/  @!P4 IMAD.MOV.U32 R20, RZ, RZ, 0x2000 ;  /* 0x00002000ff14c424 */ /* 0x000ff600078e00ff */
[----:B------:R-:W-:Y:S01]  /*4d80*/  @!UPT UIADD3 URZ, UPT, UPT, URZ, URZ, URZ ;  /* 0x000000fffffff290 */ /* 0x000fe2000fffe0ff */
[----:B------:R1:W-:Y:S01]  /*4d90*/  @!UP1 UTMALDG.3D [UR16], [UR14], desc[UR10] ;  /* 0x00000a100e0095b4 */ /* 0x0003e20008011000 */
[----:B------:R1:W-:Y:S02]  /*4da0*/  @!P4 SYNCS.ARRIVE.TRANS64.RED.A0TR RZ, [UR6+0x40], R20 ;  /* 0x00004014ffffc9a7 */ /* 0x0003e40008300406 */
[----:B-1----:R-:W-:Y:S01]  /*4db0*/  @!P1 ISETP.NE.AND P2, PT, R3, 0x1, PT ;  /* 0x000000010300980c */ /* 0x002fe20003f45270 */
[C---:B----4-:R-:W-:Y:S01]  /*4dc0*/  @!P1 IMAD.HI.U32 R14, R13.reuse, R14, RZ ;  /* 0x0000000e0d0e9227 */ /* 0x050fe200078e00ff */
[----:B-----5:R-:W-:Y:S03]  /*4dd0*/  @!P1 ISETP.NE.AND P0, PT, R10, 0x1, PT ;  /* 0x000000010a00980c */ /* 0x020fe60003f05270 */
[C---:B------:R-:W-:Y:S01]  /*4de0*/  @!P1 IMAD.HI.U32 R11, R8.reuse, R11, RZ ;  /* 0x0000000b080b9227 */ /* 0x040fe200078e00ff */
[----:B------:R-:W-:Y:S04]  /*4df0*/  @!P1 SHF.R.U32.HI R14, RZ, R15, R14 ;  /* 0x0000000fff0e9219 */ /* 0x000fe8000001160e */
[----:B--2---:R-:W-:Y:S01]  /*4e00*/  @!P1 SHF.R.U32.HI R9, RZ, R0, R11 ;  /* 0x00000000ff099219 */ /* 0x004fe2000001160b */
[----:B------:R-:W-:Y:S01]  /*4e10*/  SYNCS.ARRIVE.TRANS64.RED.A1T0 RZ, [UR8], RZ ;  /* 0x000000ffffff79a7 */ /* 0x000fe20008100408 */
[----:B------:R-:W-:Y:S02]  /*4e20*/  @!P1 SEL R14, R13, R14, !P2 ;  /* 0x0000000e0d0e9207 */ /* 0x000fe40005000000 */
[----:B------:R-:W-:Y:S01]  /*4e30*/  @!P1 SEL R9, R8, R9, !P0 ;  /* 0x0000000908099207 */ /* 0x000fe20004000000 */
[----:B------:R-:W1:Y:S04]  /*4e40*/  SYNCS.PHASECHK.TRANS64.TRYWAIT P5, [UR6+0x58], R12 ;  /* 0x0000580cff0075a7 */ /* 0x000e6800080a1106 */
[----:B------:R-:W-:Y:S02]  /*4e50*/  @!P1 IMAD.IADD R0, R9, 0x1, -R14 ;  /* 0x0000000109009824 */ /* 0x000fe400078e0a0e */
[----:B------:R-:W-:Y:S02]  /*4e60*/  @!P1 IMAD.IADD R9, R14, 0x1, -R9 ;  /* 0x000000010e099824 */ /* 0x000fe400078e0a09 */
[----:B------:R-:W-:Y:S02]  /*4e70*/  @!P1 IMAD R13, R0, R3, R13 ;  /* 0x00000003000d9224 */ /* 0x000fe400078e020d */
[----:B------:R-:W-:Y:S01]  /*4e80*/  @!P1 IMAD R8, R9, R10, R8 ;  /* 0x0000000a09089224 */ /* 0x000fe200078e0208 */
[----:B-1----:R-:W-:Y:S06]  /*4e90*/  @!P5 BRA `(.L_x_93) ;  /* 0x000000480000d947 */ /* 0x002fec0003800000 */
.L_x_158:
[----:B-1----:R-:W-:Y:S01]  /*4ea0*/  @!P4 IADD3 R3, P0, PT, R32, 0x580, RZ ;  /* 0x000005802003c810 */ /* 0x002fe20007f1e0ff */
[----:B------:R-:W-:Y:S01]  /*4eb0*/  VOTEU.ALL UP1, P4 ;  /* 0x0000000000ff7886 */ /* 0x000fe20002020000 */
[----:B------:R-:W-:Y:S01]  /*4ec0*/  UMOV UR20, 0x0 ;  /* 0x0000000000147882 */ /* 0x000fe20000000000 */
[----:B------:R-:W-:Y:S01]  /*4ed0*/  UMOV UR21, 0x10000000 ;  /* 0x1000000000157882 */ /* 0x000fe20000000000 */
[----:B------:R-:W-:Y:S01]  /*4ee0*/  @!P4 R2UR UR9, R3 ;  /* 0x000000000309c2ca */ /* 0x000fe200000e0000 */
[----:B------:R-:W-:Y:S01]  /*4ef0*/  @!P4 IMAD.X R0, RZ, RZ, R33, P0 ;  /* 0x000000ffff00c224 */ /* 0x000fe200000e0621 */
[----:B------:R-:W-:Y:S01]  /*4f00*/  @!UP1 UIADD3 UR10, UPT, UPT, UR18, 0x40, URZ ;  /* 0x00000040120a9890 */ /* 0x000fe2000fffe0ff */
[----:B------:R-:W-:Y:S01]  /*4f10*/  ISETP.NE.AND P0, PT, R30, 0x2, PT ;  /* 0x000000021e00780c */ /* 0x000fe20003f05270 */
[----:B------:R-:W-:Y:S01]  /*4f20*/  UMOV UR11, UR19 ;  /* 0x00000013000b7c82 */ /* 0x000fe20008000000 */
[----:B------:R-:W-:Y:S01]  /*4f30*/  UMOV UR12, UR36 ;  /* 0x00000024000c7c82 */ /* 0x000fe20008000000 */
[----:B------:R-:W-:Y:S01]  /*4f40*/  @!P4 R2UR UR8, R0 ;  /* 0x000000000008c2ca */ /* 0x000fe200000e0000 */
[----:B------:R-:W-:Y:S01]  /*4f50*/  IMAD.IADD R20, R8, 0x1, R152 ;  /* 0x0000000108147824 */ /* 0x000fe200078e0298 */
[----:B------:R-:W-:Y:S01]  /*4f60*/  @P3 R2UR UR36, R28 ;  /* 0x000000001c2432ca */ /* 0x000fe200000e0000 */
[----:B------:R-:W-:Y:S01]  /*4f70*/  IMAD.IADD R21, R13, 0x1, R154 ;  /* 0x000000010d157824 */ /* 0x000fe200078e029a */
[----:B------:R-:W-:Y:S02]  /*4f80*/  SEL R0, RZ, 0x1, P0 ;  /* 0x00000001ff007807 */ /* 0x000fe40000000000 */
[----:B------:R-:W-:Y:S01]  /*4f90*/  LOP3.LUT R31, R31, 0x1, RZ, 0x3c, !PT ;  /* 0x000000011f1f7812 */ /* 0x000fe200078e3cff */
[----:B------:R-:W-:Y:S01]  /*4fa0*/  IMAD.U32 R10, RZ, RZ, UR9 ;  /* 0x00000009ff0a7e24 */ /* 0x000fe2000f8e00ff */
[----:B------:R-:W-:Y:S01]  /*4fb0*/  @!UP1 UIADD3 UR9, UPT, UPT, UR6, 0x48, URZ ;  /* 0x0000004806099890 */ /* 0x000fe2000fffe0ff */
[----:B------:R-:W-:Y:S02]  /*4fc0*/  LOP3.LUT R29, R29, R0, RZ, 0x3c, !PT ;  /* 0x000000001d1d7212 */ /* 0x000fe400078e3cff */
[----:B------:R-:W-:Y:S02]  /*4fd0*/  SEL R30, R30, RZ, P0 ;  /* 0x000000ff1e1e7207 */ /* 0x000fe40000000000 */
[----:B------:R-:W-:Y:S01]  /*4fe0*/  IMAD.U32 R11, RZ, RZ, UR8 ;  /* 0x00000008ff0b7e24 */ /* 0x000fe2000f8e00ff */
[----:B------:R-:W-:Y:S01]  /*4ff0*/  @!P4 R2UR UR14, R10 ;  /* 0x000000000a0ec2ca */ /* 0x000fe200000e0000 */
[----:B------:R-:W-:Y:S01]  /*5000*/  @!UP1 UIADD3 UR8, UPT, UPT, UR6, 0x2200, URZ ;  /* 0x0000220006089890 */ /* 0x000fe2000fffe0ff */
[----:B------:R-:W-:Y:S02]  /*5010*/  VOTEU.ALL UP1, P4 ;  /* 0x0000000000ff7886 */ /* 0x000fe40002020000 */
[----:B------:R-:W-:Y:S11]  /*5020*/  @!P4 R2UR UR15, R11 ;  /* 0x000000000b0fc2ca */ /* 0x000ff600000e0000 */
[----:B------:R-:W-:Y:S02]  /*5030*/  @!UPT UIADD3 URZ, UPT, UPT, URZ, URZ, URZ ;  /* 0x000000fffffff290 */ /* 0x000fe4000fffe0ff */
[----:B------:R2:W-:Y:S01]  /*5040*/  @!UP1 UTMALDG.3D [UR8], [UR14], desc[UR20] ;  /* 0x000014080e0095b4 */ /* 0x0005e20008011000 */
[----:B------:R2:W-:Y:S01]  /*5050*/  @!P4 SYNCS.ARRIVE.TRANS64.RED.A0TR RZ, [UR6+0x48], R23 ;  /* 0x00004817ffffc9a7 */ /* 0x0005e20008300406 */
[----:B------:R-:W-:Y:S01]  /*5060*/  UPLOP3.LUT UP1, UPT, UPT, UPT, UPT, 0x80, 0x8 ;  /* 0x000000000008789c */ /* 0x000fe20003f2f070 */
[----:B------:R-:W-:Y:S01]  /*5070*/  SYNCS.ARRIVE.TRANS64.RED.A1T0 RZ, [UR13], RZ ;  /* 0x000000ffffff79a7 */ /* 0x000fe2000810040d */
[----:B------:R-:W-:Y:S09]  /*5080*/  @P3 BRA `(.L_x_94) ;  /* 0xfffffff400503947 */ /* 0x000ff2000383ffff */
[----:B------:R-:W-:-:S04]  /*5090*/  SHF.L.U32 R3, R31, 0x1f, RZ ;  /* 0x0000001f1f037819 */ /* 0x000fc800000006ff */
[----:B------:R-:W1:Y:S02]  /*50a0*/  SYNCS.PHASECHK.TRANS64.TRYWAIT P0, [UR6+0x50], R3 ;  /* 0x00005003ff0075a7 */ /* 0x000e640008001106 */
[----:B-1----:R-:W-:Y:S05]  /*50b0*/  @!P0 BRA `(.L_x_95) ;  /* 0x0000004400908947 */ /* 0x002fea0003800000 */
.L_x_160:
[----:B-1----:R-:W-:-:S07]  /*50c0*/  MOV R0, UR6 ;  /* 0x0000000600007c02 */ /* 0x002fce0008000f00 */
.L_x_96:
[----:B-1----:R-:W-:-:S04]  /*50d0*/  SHF.L.U32 R3, R31, 0x1f, RZ ;  /* 0x0000001f1f037819 */ /* 0x002fc800000006ff */
[----:B------:R1:W4:Y:S03]  /*50e0*/  SYNCS.PHASECHK.TRANS64.TRYWAIT P0, [R0+URZ+0x58], R3 ;  /* 0x00005803000075a7 */ /* 0x00032600080011ff */
[----:B----4-:R-:W-:Y:S05]  /*50f0*/  @!P0 NANOSLEEP.SYNCS 0x989680 ;  /* 0x009896800000895d */ /* 0x010fea0003900000 */
[----:B------:R-:W4:Y:S02]  /*5100*/  @!P0 SYNCS.PHASECHK.TRANS64 P0, [R0+URZ+0x58], R3 ;  /* 0x00005803000085a7 */ /* 0x000f2400080010ff */
[----:B--2-4-:R-:W-:Y:S05]  /*5110*/  @P0 EXIT ;  /* 0x000000000000094d */ /* 0x014fea0003800000 */
[----:B------:R-:W-:Y:S05]  /*5120*/  BRA `(.L_x_96) ;  /* 0xfffffffc00e87947 */ /* 0x000fea000383ffff */
.L_x_85:
[----:B------:R-:W-:-:S06]  /*5130*/  UISETP.GE.AND UP1, UPT, UR10, 0x4, UPT ;  /* 0x000000040a00788c */ /* 0x000fcc000bf26270 */
[----:B------:R-:W-:-:S13]  /*5140*/  PLOP3.LUT P0, PT, PT, PT, UP1, 0x80, 0x8 ;  /* 0x000000000008781c */ /* 0x000fda0003f0f018 */
[----:B------:R-:W-:Y:S05]  /*5150*/  @!P0 EXIT ;  /* 0x000000000000894d */ /* 0x000fea0003800000 */
[----:B------:R-:W-:Y:S01]  /*5160*/  BAR.SYNC.DEFER_BLOCKING 0x6, 0xa0 ;  /* 0x0182800000007b1d */ /* 0x000fe20000010000 */
[C---:B------:R-:W-:Y:S01]  /*5170*/  IMAD.U32 R79, R169.reuse, 0x10000, RZ ;  /* 0x00010000a94f7824 */ /* 0x040fe200078e00ff */
[C---:B------:R-:W-:Y:S01]  /*5180*/  R2P PR, R169.reuse, 0x6 ;  /* 0x00000006a9007804 */ /* 0x040fe20000000000 */
[----:B------:R-:W-:Y:S01]  /*5190*/  IMAD.SHL.U32 R2, R169, 0x40, RZ ;  /* 0x00000040a9027824 */ /* 0x000fe200078e00ff */
[----:B------:R-:W-:Y:S01]  /*51a0*/  CS2R R162, SRZ ;  /* 0x0000000000a27805 */ /* 0x000fe2000001ff00 */
[----:B------:R-:W-:Y:S01]  /*51b0*/  IMAD.MOV.U32 R166, RZ, RZ, 0x20 ;  /* 0x00000020ffa67424 */ /* 0x000fe200078e00ff */
[----:B------:R-:W-:Y:S02]  /*51c0*/  UMOV UR49, 0x400 ;  /* 0x0000040000317882 */ /* 0x000fe40000000000 */
[----:B------:R-:W1:Y:S01]  /*51d0*/  LDC R159, c[0x0][0x370] ;  /* 0x0000dc00ff9f7b82 */ /* 0x000e620000000800 */
[----:B------:R-:W-:Y:S01]  /*51e0*/  ULEA UR49, UR37, UR49, 0x18 ;  /* 0x0000003125317291 */ /* 0x000fe2000f8ec0ff */
[----:B------:R-:W-:Y:S01]  /*51f0*/  LOP3.LUT R79, R79, 0x600000, RZ, 0xc0, !PT ;  /* 0x006000004f4f7812 */ /* 0x000fe200078ec0ff */
[----:B------:R-:W-:Y:S01]  /*5200*/  IMAD.SHL.U32 R155, R169, 0x8, RZ ;  /* 0x00000008a99b7824 */ /* 0x000fe200078e00ff */
[----:B------:R-:W-:Y:S01]  /*5210*/  LOP3.LUT R4, R2, 0x180, RZ, 0xc0, !PT ;  /* 0x0000018002047812 */ /* 0x000fe200078ec0ff */
[----:B------:R-:W-:Y:S01]  /*5220*/  IMAD.MOV.U32 R167, RZ, RZ, 0x10 ;  /* 0x00000010ffa77424 */ /* 0x000fe200078e00ff */
[----:B------:R-:W-:Y:S01]  /*5230*/  SEL R166, R166, 0xffffffe0, !P2 ;  /* 0xffffffe0a6a67807 */ /* 0x000fe20005000000 */
[----:B------:R-:W-:Y:S01]  /*5240*/  UIADD3 UR4, UPT, UPT, UR49, 0x4200, URZ ;  /* 0x0000420031047890 */ /* 0x000fe2000fffe0ff */
[----:B------:R-:W2:Y:S01]  /*5250*/  LDC R74, c[0x0][0xb0c] ;  /* 0x0002c300ff4a7b82 */ /* 0x000ea20000000800 */
[----:B------:R-:W-:Y:S01]  /*5260*/  LOP3.LUT R155, R4, 0x30, R155, 0xf8, !PT ;  /* 0x00000030049b7812 */ /* 0x000fe200078ef89b */
[----:B------:R-:W-:Y:S01]  /*5270*/  IMAD.MOV.U32 R76, RZ, RZ, RZ ;  /* 0x000000ffff4c7224 */ /* 0x000fe200078e00ff */
[----:B------:R-:W-:Y:S01]  /*5280*/  SEL R167, R167, 0xfffffff0, !P1 ;  /* 0xfffffff0a7a77807 */ /* 0x000fe20004800000 */
[----:B------:R-:W-:Y:S01]  /*5290*/  IMAD.MOV.U32 R164, RZ, RZ, RZ ;  /* 0x000000ffffa47224 */ /* 0x000fe200078e00ff */
[----:B------:R-:W-:Y:S01]  /*52a0*/  LOP3.LUT R155, R155, 0x1e40, R2, 0xf8, !PT ;  /* 0x00001e409b9b7812 */ /* 0x000fe200078ef802 */
[----:B------:R-:W-:Y:S01]  /*52b0*/  IMAD.MOV.U32 R172, RZ, RZ, RZ ;  /* 0x000000ffffac7224 */ /* 0x000fe200078e00ff */
[----:B------:R-:W-:Y:S01]  /*52c0*/  LOP3.LUT R169, R169, 0x60, RZ, 0xc0, !PT ;  /* 0x00000060a9a97812 */ /* 0x000fe200078ec0ff */
[----:B------:R-:W3:Y:S01]  /*52d0*/  LDC R157, c[0x0][0xb20] ;  /* 0x0002c800ff9d7b82 */ /* 0x000ee20000000800 */
[----:B------:R-:W4:Y:S01]  /*52e0*/  LDS R0, [UR49+0x120] ;  /* 0x00012031ff007984 */ /* 0x000f220008000800 */
[----:B------:R-:W-:Y:S01]  /*52f0*/  IMAD.MOV.U32 R161, RZ, RZ, RZ ;  /* 0x000000ffffa17224 */ /* 0x000fe200078e00ff */
[----:B------:R-:W1:Y:S01]  /*5300*/  LDCU.64 UR52, c[0x0][0x348] ;  /* 0x00006900ff3477ac */ /* 0x000e620008000a00 */
[----:B------:R-:W-:Y:S01]  /*5310*/  IMAD.U32 R168, RZ, RZ, UR4 ;  /* 0x00000004ffa87e24 */ /* 0x000fe2000f8e00ff */
[----:B------:R-:W1:Y:S03]  /*5320*/  LDCU.64 UR38, c[0x0][0x888] ;  /* 0x00011100ff2677ac */ /* 0x000e660008000a00 */
[----:B------:R-:W1:Y:S01]  /*5330*/  LDC R73, c[0x0][0xb30] ;  /* 0x0002cc00ff497b82 */ /* 0x000e620000000800 */
[----:B------:R-:W1:Y:S01]  /*5340*/  LDCU.64 UR44, c[0x0][0x890] ;  /* 0x00011200ff2c77ac */ /* 0x000e620008000a00 */
[----:B------:R-:W-:-:S06]  /*5350*/  UIADD3 UR48, UPT, UPT, UR49, 0x200, URZ ;  /* 0x0000020031307890 */ /* 0x000fcc000fffe0ff */
[----:B------:R-:W1:Y:S08]  /*5360*/  LDC.64 R150, c[0x0][0xb10] ;  /* 0x0002c400ff967b82 */ /* 0x000e700000000a00 */
[----:B------:R-:W1:Y:S08]  /*5370*/  LDC.64 R70, c[0x0][0xb18] ;  /* 0x0002c600ff467b82 */ /* 0x000e700000000a00 */
[----:B------:R-:W1:Y:S08]  /*5380*/  LDC.64 R68, c[0x0][0xb28] ;  /* 0x0002ca00ff447b82 */ /* 0x000e700000000a00 */
[----:B------:R-:W1:Y:S01]  /*5390*/  LDC.64 R148, c[0x0][0x8b0] ;  /* 0x00022c00ff947b82 */ /* 0x000e620000000a00 */
[----:B----4-:R-:W-:Y:S01]  /*53a0*/  IMAD.IADD R79, R0, 0x1, R79 ;  /* 0x00000001004f7824 */ /* 0x010fe200078e024f */
[----:B------:R-:W-:-:S04]  /*53b0*/  SHF.R.S32.HI R0, RZ, 0x4, R166 ;  /* 0x00000004ff007819 */ /* 0x000fc800000114a6 */
[----:B------:R-:W-:Y:S02]  /*53c0*/  LEA.HI.SX32 R165, R167, R0, 0x1c ;  /* 0x00000000a7a57211 */ /* 0x000fe400078fe2ff */
[----:B------:R-:W4:Y:S08]  /*53d0*/  LDC.64 R146, c[0x0][0x8a8] ;  /* 0x00022a00ff927b82 */ /* 0x000f300000000a00 */
[----:B--23--:R-:W1:Y:S02]  /*53e0*/  LDC R158, c[0x0][0x374] ;  /* 0x0000dd00ff9e7b82 */ /* 0x00ce640000000800 */
.L_x_122:
[C---:B------:R-:W-:Y:S02]  /*53f0*/  LEA R0, R172.reuse, UR49, 0x3 ;  /* 0x00000031ac007c11 */ /* 0x040fe4000f8e18ff */
[----:B------:R-:W-:Y:S02]  /*5400*/  SHF.L.U32 R3, R163, 0x1f, RZ ;  /* 0x0000001fa3037819 */ /* 0x000fe400000006ff */
[----:B-1----:R-:W-:Y:S02]  /*5410*/  LEA R16, R172, UR49, 0x4 ;  /* 0x00000031ac107c11 */ /* 0x002fe4000f8e20ff */
[----:B------:R-:W2:Y:S02]  /*5420*/  SYNCS.PHASECHK.TRANS64.TRYWAIT P0, [R0+URZ+0x70], R3 ;  /* 0x00007003000075a7 */ /* 0x000ea400080011ff */
[----:B--2---:R-:W-:Y:S05]  /*5430*/  @!P0 BRA `(.L_x_97) ;  /* 0x0000004000c88947 */ /* 0x004fea0003800000 */
.L_x_161:
[----:B------:R-:W3:Y:S01]  /*5440*/  LDC.64 R12, c[0x0][0xb10] ;  /* 0x0002c400ff0c7b82 */ /* 0x000ee20000000a00 */
[----:B------:R-:W4:Y:S01]  /*5450*/  LDS.128 R16, [R16+0x100] ;  /* 0x0001000010107984 */ /* 0x000f220000000c00 */
[----:B-1----:R-:W-:Y:S01]  /*5460*/  ISETP.NE.AND P1, PT, R73, 0x1, PT ;  /* 0x000000014900780c */ /* 0x002fe20003f25270 */
[----:B--2---:R-:W-:Y:S01]  /*5470*/  VIADD R0, R0, 0x80 ;  /* 0x0000008000007836 */ /* 0x004fe20000000000 */
[----:B------:R-:W-:Y:S04]  /*5480*/  ISETP.GE.AND P0, PT, R72, 0x1, PT ;  /* 0x000000014800780c */ /* 0x000fe80003f06270 */
[----:B------:R-:W1:Y:S01]  /*5490*/  LDC.64 R10, c[0x0][0xb18] ;  /* 0x0002c600ff0a7b82 */ /* 0x000e620000000a00 */
[----:B------:R-:W-:Y:S01]  /*54a0*/  PRMT R0, RZ, 0x654, R0 ;  /* 0x00000654ff007816 */ /* 0x000fe20000000000 */
[----:B------:R-:W-:Y:S01]  /*54b0*/  @!PT LDS RZ, [RZ] ;  /* 0x00000000fffff984 */ /* 0x000fe20000000800 */
[----:B------:R-:W-:Y:S01]  /*54c0*/  @!PT LDS RZ, [RZ] ;  /* 0x00000000fffff984 */ /* 0x000fe20000000800 */
[----:B------:R-:W-:Y:S01]  /*54d0*/  @!PT LDS RZ, [RZ] ;  /* 0x00000000fffff984 */ /* 0x000fe20000000800 */
[----:B------:R-:W-:Y:S01]  /*54e0*/  @!PT LDS RZ, [RZ] ;  /* 0x00000000fffff984 */ /* 0x000fe20000000800 */
[----:B------:R2:W-:Y:S06]  /*54f0*/  MEMBAR.ALL.CTA ;  /* 0x0000000000007992 */ /* 0x0005ec0000008000 */
[----:B--2---:R-:W2:Y:S01]  /*5500*/  FENCE.VIEW.ASYNC.S ;  /* 0x00000000000073c6 */ /* 0x004ea20000000000 */
[----:B------:R-:W1:Y:S08]  /*5510*/  @!P1 LDC R14, c[0x0][0xb20] ;  /* 0x0002c800ff0e9b82 */ /* 0x000e700000000800 */
[----:B------:R-:W1:Y:S01]  /*5520*/  @!P1 LDC R9, c[0x0][0xb0c] ;  /* 0x0002c300ff099b82 */ /* 0x000e620000000800 */
[----:B--2---:R2:W-:Y:S01]  /*5530*/  SYNCS.ARRIVE.TRANS64.RED.A1T0 RZ, [R0+URZ], RZ ;  /* 0x000000ff00ff79a7 */ /* 0x0045e200081004ff */
[----:B----4-:R-:W-:Y:S04]  /*5540*/  LOP3.LUT P4, RZ, R18, 0x1, RZ, 0xc0, !PT ;  /* 0x0000000112ff7812 */ /* 0x010fe8000788c0ff */
[----:B------:R-:W-:Y:S09]  /*5550*/  P2R R170, PR, RZ, 0x10 ;  /* 0x00000010ffaa7803 */ /* 0x000ff20000000000 */
[----:B------:R-:W-:Y:S02]  /*5560*/  @P4 MOV R77, R16 ;  /* 0x00000010004d4202 */ /* 0x000fe40000000f00 */
[----:B------:R-:W-:Y:S01]  /*5570*/  @P4 LOP3.LUT R75, R17, 0xffff, RZ, 0xc0, !PT ;  /* 0x0000ffff114b4812 */ /* 0x000fe200078ec0ff */
[----:B--23--:R-:W-:Y:S06]  /*5580*/  @!P0 BRA `(.L_x_98) ;  /* 0x0000000000a48947 */ /* 0x00cfec0003800000 */
[----:B------:R-:W-:Y:S01]  /*5590*/  IMAD.HI.U32 R24, R158, R71, RZ ;  /* 0x000000479e187227 */ /* 0x000fe200078e00ff */
[----:B------:R-:W-:Y:S02]  /*55a0*/  ISETP.NE.AND P0, PT, R70, 0x1, PT ;  /* 0x000000014600780c */ /* 0x000fe40003f05270 */
[----:B------:R-:W-:Y:S01]  /*55b0*/  ISETP.NE.AND P2, PT, R72, 0x1, PT ;  /* 0x000000014800780c */ /* 0x000fe20003f45270 */
[-C--:B------:R-:W-:Y:S01]  /*55c0*/  IMAD.HI.U32 R22, R159, R150.reuse, RZ ;  /* 0x000000969f167227 */ /* 0x080fe200078e00ff */
[----:B------:R-:W-:Y:S02]  /*55d0*/  SHF.R.U32.HI R23, RZ, R157, R24 ;  /* 0x0000009dff177219 */ /* 0x000fe40000011618 */
[----:B------:R-:W-:Y:S01]  /*55e0*/  ISETP.NE.AND P3, PT, R74, 0x1, PT ;  /* 0x000000014a00780c */ /* 0x000fe20003f65270 */
[----:B------:R-:W-:Y:S01]  /*55f0*/  IMAD.HI.U32 R28, R75, R71, RZ ;  /* 0x000000474b1c7227 */ /* 0x000fe200078e00ff */
[----:B------:R-:W-:Y:S02]  /*5600*/  SHF.R.U32.HI R22, RZ, R151, R22 ;  /* 0x00000097ff167219 */ /* 0x000fe40000011616 */
[----:B------:R-:W-:Y:S01]  /*5610*/  SEL R3, R158, R23, !P0 ;  /* 0x000000179e037207 */ /* 0x000fe20004000000 */
[----:B------:R-:W-:Y:S01]  /*5620*/  IMAD.HI.U32 R26, R77, R150, RZ ;  /* 0x000000964d1a7227 */ /* 0x000fe200078e00ff */
[----:B------:R-:W-:Y:S03]  /*5630*/  SEL R7, R159, R22, !P3 ;  /* 0x000000169f077207 */ /* 0x000fe60005800000 */
[-C--:B------:R-:W-:Y:S01]  /*5640*/  IMAD.HI.U32 R22, R3, R68.reuse, RZ ;  /* 0x0000004403167227 */ /* 0x080fe200078e00ff */
[----:B------:R-:W-:Y:S03]  /*5650*/  SHF.R.U32.HI R26, RZ, R151, R26 ;  /* 0x00000097ff1a7219 */ /* 0x000fe6000001161a */
[----:B------:R-:W-:Y:S01]  /*5660*/  IMAD.HI.U32 R24, R7, R68, RZ ;  /* 0x0000004407187227 */ /* 0x000fe200078e00ff */
[----:B------:R-:W-:Y:S02]  /*5670*/  @P2 SHF.R.U32.HI R3, RZ, R69, R22 ;  /* 0x00000045ff032219 */ /* 0x000fe40000011616 */
[----:B------:R-:W-:Y:S02]  /*5680*/  SHF.R.U32.HI R22, RZ, R157, R28 ;  /* 0x0000009dff167219 */ /* 0x000fe4000001161c */
[----:B------:R-:W-:Y:S01]  /*5690*/  @P2 SHF.R.U32.HI R7, RZ, R69, R24 ;  /* 0x00000045ff072219 */ /* 0x000fe20000011618 */
[C---:B------:R-:W-:Y:S01]  /*56a0*/  IMAD R2, R72.reuse, R3, RZ ;  /* 0x0000000348027224 */ /* 0x040fe200078e02ff */
[----:B------:R-:W-:Y:S02]  /*56b0*/  SEL R5, R75, R22, !P0 ;  /* 0x000000164b057207 */ /* 0x000fe40004000000 */
[----:B------:R-:W-:Y:S01]  /*56c0*/  SEL R3, R77, R26, !P3 ;  /* 0x0000001a4d037207 */ /* 0x000fe20005800000 */
[----:B------:R-:W-:Y:S01]  /*56d0*/  IMAD R4, R72, R7, RZ ;  /* 0x0000000748047224 */ /* 0x000fe200078e02ff */
[C---:B------:R-:W-:Y:S01]  /*56e0*/  ISETP.GE.AND P0, PT, R5.reuse, R2, PT ;  /* 0x000000020500720c */ /* 0x040fe20003f06270 */
[----:B------:R-:W-:Y:S03]  /*56f0*/  IMAD.HI.U32 R6, R5, R68, RZ ;  /* 0x0000004405067227 */ /* 0x000fe600078e00ff */
[----:B------:R-:W-:Y:S01]  /*5700*/  ISETP.GE.OR P0, PT, R3, R4, P0 ;  /* 0x000000040300720c */ /* 0x000fe20000706670 */
[----:B------:R-:W-:Y:S01]  /*5710*/  IMAD.MOV R4, RZ, RZ, -R3 ;  /* 0x000000ffff047224 */ /* 0x000fe200078e0a03 */
[-C--:B------:R-:W-:Y:S03]  /*5720*/  SHF.R.U32.HI R6, RZ, R69.reuse, R6 ;  /* 0x00000045ff067219 */ /* 0x080fe60000011606 */
[----:B------:R-:W-:Y:S01]  /*5730*/  IMAD R77, R74, R4, R77 ;  /* 0x000000044a4d7224 */ /* 0x000fe200078e024d */
[----:B------:R-:W-:Y:S05]  /*5740*/  SEL R15, R5, R6, !P2 ;  /* 0x00000006050f7207 */ /* 0x000fea0005000000 */
[----:B------:R-:W-:Y:S02]  /*5750*/  IMAD.MOV R6, RZ, RZ, -R15 ;  /* 0x000000ffff067224 */ /* 0x000fe400078e0a0f */
[C---:B------:R-:W-:Y:S04]  /*5760*/  @!P0 IMAD.HI.U32 R2, R3.reuse, R68, RZ ;  /* 0x0000004403028227 */ /* 0x040fe800078e00ff */
[----:B------:R-:W-:Y:S01]  /*5770*/  IMAD R6, R72, R6, R5 ;  /* 0x0000000648067224 */ /* 0x000fe200078e0205 */
[----:B------:R-:W-:Y:S04]  /*5780*/  @!P0 SHF.R.U32.HI R2, RZ, R69, R2 ;  /* 0x00000045ff028219 */ /* 0x000fe80000011602 */
[----:B------:R-:W-:Y:S02]  /*5790*/  @!P0 SEL R0, R3, R2, !P2 ;  /* 0x0000000203008207 */ /* 0x000fe40005000000 */
[----:B------:R-:W-:Y:S02]  /*57a0*/  IADD3 R2, PT, PT, -R5, RZ, RZ ;  /* 0x000000ff05027210 */ /* 0x000fe40007ffe1ff */
[----:B------:R-:W-:Y:S01]  /*57b0*/  @!P0 IADD3 R8, PT, PT, R15, -R0, RZ ;  /* 0x800000000f088210 */ /* 0x000fe20007ffe0ff */
[----:B------:R-:W-:Y:S02]  /*57c0*/  @!P0 IMAD R0, R7, R6, R0 ;  /* 0x0000000607008224 */ /* 0x000fe400078e0200 */
[----:B------:R-:W-:Y:S02]  /*57d0*/  IMAD R75, R70, R2, R75 ;  /* 0x00000002464b7224 */ /* 0x000fe400078e024b */
[----:B------:R-:W-:Y:S02]  /*57e0*/  @!P0 IMAD R5, R8, R72, R3 ;  /* 0x0000004808058224 */ /* 0x000fe400078e0203 */
[----:B------:R-:W-:Y:S04]  /*57f0*/  @!P0 IMAD.MOV.U32 R3, RZ, RZ, R0 ;  /* 0x000000ffff038224 */ /* 0x000fe800078e0000 */
[----:B------:R-:W-:Y:S02]  /*5800*/  IMAD R77, R3, R74, R77 ;  /* 0x0000004a034d7224 */ /* 0x000fe400078e024d */
[----:B------:R-:W-:Y:S07]  /*5810*/  IMAD R75, R5, R70, R75 ;  /* 0x00000046054b7224 */ /* 0x000fee00078e024b */
.L_x_98:
[----:B-1----:R-:W-:Y:S01]  /*5820*/  @!P1 ISETP.NE.AND P0, PT, R10, 0x1, PT ;  /* 0x000000010a00980c */ /* 0x002fe20003f05270 */
[----:B------:R-:W-:Y:S01]  /*5830*/  @!P1 IMAD.HI.U32 R0, R77, R12, RZ ;  /* 0x0000000c4d009227 */ /* 0x000fe200078e00ff */
[----:B------:R-:W-:Y:S01]  /*5840*/  @!P1 ISETP.NE.AND P2, PT, R9, 0x1, PT ;  /* 0x000000010900980c */ /* 0x000fe20003f45270 */
[----:B------:R-:W-:Y:S01]  /*5850*/  ULOP3.LUT UP0, URZ, UR48, 0x1b0, URZ, 0xc0, !UPT ;  /* 0x000001b030ff7892 */ /* 0x000fe2000f80c0ff */
[----:B------:R-:W-:Y:S01]  /*5860*/  R2UR UR42, R21 ;  /* 0x00000000152a72ca */ /* 0x000fe200000e0000 */
[----:B------:R-:W-:Y:S01]  /*5870*/  @!P1 IMAD.HI.U32 R3, R75, R11, RZ ;  /* 0x0000000b4b039227 */ /* 0x000fe200078e00ff */
[----:B------:R-:W-:Y:S02]  /*5880*/  @!P1 SHF.R.U32.HI R0, RZ, R13, R0 ;  /* 0x0000000dff009219 */ /* 0x000fe40000011600 */
[----:B------:R-:W-:Y:S01]  /*5890*/  R2UR UR41, R20 ;  /* 0x00000000142972ca */ /* 0x000fe200000e0000 */
[----:B------:R-:W-:Y:S01]  /*58a0*/  VIADD R172, R172, 0x1 ;  /* 0x00000001acac7836 */ /* 0x000fe20000000000 */
[----:B------:R-:W-:Y:S02]  /*58b0*/  @!P1 SHF.R.U32.HI R2, RZ, R14, R3 ;  /* 0x0000000eff029219 */ /* 0x000fe40000011603 */
[----:B------:R-:W-:Y:S02]  /*58c0*/  @!P1 SEL R3, R77, R0, !P2 ;  /* 0x000000004d039207 */ /* 0x000fe40005000000 */
[----:B------:R-:W-:Y:S02]  /*58d0*/  @!P1 SEL R2, R75, R2, !P0 ;  /* 0x000000024b029207 */ /* 0x000fe40004000000 */
[----:B------:R-:W-:Y:S01]  /*58e0*/  @P4 SHF.R.U32.HI R160, RZ, 0x10, R17 ;  /* 0x00000010ffa04819 */ /* 0x000fe20000011611 */
[----:B------:R-:W-:Y:S02]  /*58f0*/  USHF.L.U32 UR42, UR42, 0x7, URZ ;  /* 0x000000072a2a7899 */ /* 0x000fe400080006ff */
[----:B------:R-:W-:Y:S02]  /*5900*/  @!P1 IMAD.IADD R0, R2, 0x1, -R3 ;  /* 0x0000000102009824 */ /* 0x000fe400078e0a03 */
[----:B------:R-:W-:Y:S01]  /*5910*/  @!P1 IMAD.IADD R2, R3, 0x1, -R2 ;  /* 0x0000000103029824 */ /* 0x000fe200078e0a02 */
[----:B------:R-:W-:Y:S01]  /*5920*/  USHF.L.U32 UR41, UR41, 0x7, URZ ;  /* 0x0000000729297899 */ /* 0x000fe200080006ff */
[----:B------:R-:W-:Y:S02]  /*5930*/  @!P1 IMAD R77, R0, R9, R77 ;  /* 0x00000009004d9224 */ /* 0x000fe400078e024d */
[----:B------:R-:W-:Y:S01]  /*5940*/  @!P1 IMAD R75, R2, R10, R75 ;  /* 0x0000000a024b9224 */ /* 0x000fe200078e024b */
[----:B------:R-:W-:Y:S08]  /*5950*/  BRA.U !UP0, `(.L_x_99) ;  /* 0x0000000108407547 */ /* 0x000ff0000b800000 */
[----:B------:R-:W1:Y:S01]  /*5960*/  LDCU.64 UR8, c[0x4][0x80] ;  /* 0x01001000ff0877ac */ /* 0x000e620008000a00 */
[----:B------:R-:W-:Y:S01]  /*5970*/  MOV R3, 0x0 ;  /* 0x0000000000037802 */ /* 0x000fe20000000f00 */
[----:B------:R-:W-:Y:S02]  /*5980*/  HFMA2 R12, -RZ, RZ, 0, 5.9604644775390625e-08 ;  /* 0x00000001ff0c7431 */ /* 0x000fe400000001ff */
[----:B------:R-:W-:Y:S02]  /*5990*/  IMAD.MOV.U32 R8, RZ, RZ, 0x70 ;  /* 0x00000070ff087424 */ /* 0x000fe400078e00ff */
[----:B------:R-:W-:Y:S01]  /*59a0*/  IMAD.MOV.U32 R13, RZ, RZ, RZ ;  /* 0x000000ffff0d7224 */ /* 0x000fe200078e00ff */
[----:B------:R-:W2:Y:S01]  /*59b0*/  LDCU.64 UR6, c[0x4][0x88] ;  /* 0x01001100ff0677ac */ /* 0x000ea20008000a00 */
[----:B------:R-:W3:Y:S01]  /*59c0*/  LDC.64 R2, c[0x4][R3] ;  /* 0x0100000003027b82 */ /* 0x000ee20000000a00 */
[----:B------:R-:W4:Y:S01]  /*59d0*/  LDCU.64 UR4, c[0x4][0x8] ;  /* 0x01000100ff0477ac */ /* 0x000f220008000a00 */
[----:B-1----:R-:W-:Y:S01]  /*59e0*/  MOV R5, UR9 ;  /* 0x0000000900057c02 */ /* 0x002fe20008000f00 */
[----:B------:R-:W-:Y:S01]  /*59f0*/  IMAD.U32 R4, RZ, RZ, UR8 ;  /* 0x00000008ff047e24 */ /* 0x000fe2000f8e00ff */
[----:B--2---:R-:W-:Y:S01]  /*5a00*/  MOV R7, UR7 ;  /* 0x0000000700077c02 */ /* 0x004fe20008000f00 */
[----:B------:R-:W-:Y:S01]  /*5a10*/  IMAD.U32 R6, RZ, RZ, UR6 ;  /* 0x00000006ff067e24 */ /* 0x000fe2000f8e00ff */
[----:B----4-:R-:W-:Y:S01]  /*5a20*/  MOV R11, UR5 ;  /* 0x00000005000b7c02 */ /* 0x010fe20008000f00 */
[----:B------:R-:W-:Y:S02]  /*5a30*/  IMAD.U32 R10, RZ, RZ, UR4 ;  /* 0x00000004ff0a7e24 */ /* 0x000fe4000f8e00ff */
[----:B------:R-:W-:Y:S07]  /*5a40*/  LEPC R20, `(.L_x_99) ;  /* 0x000000001014794e */ /* 0x000fee0000000000 */
[----:B---3-5:R-:W-:Y:S05]  /*5a50*/  CALL.ABS.NOINC R2 ;  /* 0x0000000002007343 */ /* 0x028fea0003c00000 */
.L_x_99:
[----:B------:R-:W-:Y:S01]  /*5a60*/  LOP3.LUT P0, RZ, R168, 0x1b0, RZ, 0xc0, !PT ;  /* 0x000001b0a8ff7812 */ /* 0x000fe2000780c0ff */
[----:B------:R-:W-:Y:S11]  /*5a70*/  BSSY.RECONVERGENT B6, `(.L_x_100) ;  /* 0x0000013000067945 */ /* 0x000ff60003800200 */
[----:B------:R-:W-:Y:S01]  /*5a80*/  @!UPT UIADD3 URZ, UPT, UPT, URZ, URZ, URZ ;  /* 0x000000fffffff290 */ /* 0x000fe2000fffe0ff */
[----:B------:R-:W-:Y:S05]  /*5a90*/  @!P0 BRA `(.L_x_101) ;  /* 0x0000000000408947 */ /* 0x000fea0003800000 */
        /* <DEDUP_REMOVED lines=16> */
.L_x_101:
[----:B------:R-:W-:Y:S05]  /*5ba0*/  BSYNC.RECONVERGENT B6 ;  /* 0x0000000000067941 */ /* 0x000fea0003800200 */
.L_x_100:
[----:B------:R-:W-:Y:S01]  /*5bb0*/  ISETP.NE.U32.AND P4, PT, R148, RZ, PT ;  /* 0x000000ff9400720c */ /* 0x000fe20003f85070 */
[----:B------:R-:W-:Y:S01]  /*5bc0*/  UISETP.NE.AND UP2, UPT, UR50, URZ, UPT ;  /* 0x000000ff3200728c */ /* 0x000fe2000bf45270 */
[----:B------:R-:W-:Y:S01]  /*5bd0*/  ISETP.NE.U32.AND P2, PT, RZ, UR38, PT ;  /* 0x00000026ff007c0c */ /* 0x000fe2000bf45070 */
[----:B------:R-:W-:Y:S01]  /*5be0*/  UISETP.NE.U32.AND UP1, UPT, UR44, URZ, UPT ;  /* 0x000000ff2c00728c */ /* 0x000fe2000bf25070 */
[----:B------:R-:W-:Y:S01]  /*5bf0*/  ISETP.NE.AND.EX P4, PT, R149, RZ, PT, P4 ;  /* 0x000000ff9500720c */ /* 0x000fe20003f85340 */
[----:B------:R-:W-:Y:S01]  /*5c00*/  UPLOP3.LUT UP0, UPT, UPT, UPT, UPT, 0x40, 0x4 ;  /* 0x000000000004789c */ /* 0x000fe20003f0e870 */
[----:B------:R-:W-:Y:S01]  /*5c10*/  ISETP.NE.AND.EX P2, PT, RZ, UR39, PT, P2 ;  /* 0x00000027ff007c0c */ /* 0x000fe2000bf45320 */
[----:B------:R-:W-:Y:S01]  /*5c20*/  UISETP.NE.AND.EX UP1, UPT, UR45, URZ, UPT, UP1 ;  /* 0x000000ff2d00728c */ /* 0x000fe2000bf25310 */
[----:B------:R-:W-:Y:S04]  /*5c30*/  PLOP3.LUT P1, PT, PT, PT, UP2, 0x80, 0x8 ;  /* 0x000000000008781c */ /* 0x000fe80003f2f028 */
[----:B------:R-:W-:Y:S06]  /*5c40*/  @UP2 UPLOP3.LUT UP0, UPT, UPT, UPT, UP1, 0x80, 0x8 ;  /* 0x000000000008289c */ /* 0x000fec0003f0f010 */
[----:B------:R-:W-:Y:S01]  /*5c50*/  PLOP3.LUT P0, PT, PT, PT, UP0, 0x80, 0x8 ;  /* 0x000000000008781c */ /* 0x000fe20003f0f008 */
[----:B------:R-:W-:Y:S01]  /*5c60*/  @!UPT UIADD3 URZ, UPT, UPT, URZ, URZ, URZ ;  /* 0x000000fffffff290 */ /* 0x000fe2000fffe0ff */
[----:B------:R-:W-:Y:S11]  /*5c70*/  BRA.U !UP1, `(.L_x_102) ;  /* 0x0000000109387547 */ /* 0x000ff6000b800000 */
[----:B------:R-:W-:Y:S01]  /*5c80*/  UISETP.NE.U32.AND UP0, UPT, UR38, URZ, UPT ;  /* 0x000000ff2600728c */ /* 0x000fe2000bf05070 */
[----:B------:R-:W-:Y:S02]  /*5c90*/  HFMA2 R0, -RZ, RZ, 0, 5.9604644775390625e-08 ;  /* 0x00000001ff007431 */ /* 0x000fe400000001ff */
[----:B------:R-:W-:Y:S01]  /*5ca0*/  IMAD.MOV.U32 R153, RZ, RZ, 0x1 ;  /* 0x00000001ff997424 */ /* 0x000fe200078e00ff */
[----:B------:R-:W-:Y:S06]  /*5cb0*/  UISETP.NE.AND.EX UP0, UPT, UR39, URZ, UPT, UP0 ;  /* 0x000000ff2700728c */ /* 0x000fec000bf05300 */
[----:B------:R-:W-:Y:S05]  /*5cc0*/  PLOP3.LUT P3, PT, PT, PT, UP0, 0x80, 0x8 ;  /* 0x000000000008781c */ /* 0x000fea0003f6f008 */
[----:B------:R-:W1:Y:S01]  /*5cd0*/  @UP0 LDCU.64 UR6, c[0x0][0x888] ;  /* 0x00011100ff0607ac */ /* 0x000e620008000a00 */
[----:B------:R-:W-:Y:S07]  /*5ce0*/  @UP0 UIMAD UR4, UR36, UR44, URZ ;  /* 0x0000002c240402a4 */ /* 0x000fee000f8e02ff */
[----:B------:R-:W-:Y:S01]  /*5cf0*/  @!P3 PRMT R153, R0, 0x7610, R153 ;  /* 0x000076100099b816 */ /* 0x000fe20000000099 */
[----:B-1----:R-:W-:Y:S03]  /*5d00*/  @UP0 UIMAD.WIDE UR6, UR4, 0x4, UR6 ;  /* 0x00000004040608a5 */ /* 0x002fe6000f8e0206 */
[----:B------:R-:W1:Y:S03]  /*5d10*/  @!UP0 LDCU UR4, c[0x0][0x880] ;  /* 0x00011000ff0487ac */ /* 0x000e660008000800 */
[----:B------:R-:W-:Y:S01]  /*5d20*/  IMAD.U32 R2, RZ, RZ, UR6 ;  /* 0x00000006ff027e24 */ /* 0x000fe2000f8e00ff */
[----:B------:R-:W-:Y:S05]  /*5d30*/  MOV R3, UR7 ;  /* 0x0000000700037c02 */ /* 0x000fea0008000f00 */
[----:B-----5:R2:W5:Y:S02]  /*5d40*/  @P3 LDG.E R82, desc[UR46][R2.64] ;  /* 0x0000002e02523981 */ /* 0x020564000c1e1900 */
[----:B-12---:R-:W-:Y:S02]  /*5d50*/  @!P3 IMAD.U32 R82, RZ, RZ, UR4 ;  /* 0x00000004ff52be24 */ /* 0x006fe4000f8e00ff */
.L_x_102:
[----:B------:R-:W-:Y:S05]  /*5d60*/  @!P4 BRA `(.L_x_103) ;  /* 0x000000000020c947 */ /* 0x000fea0003800000 */
[----:B------:R-:W-:Y:S04]  /*5d70*/  ISETP.NE.U32.AND P3, PT, R146, RZ, PT ;  /* 0x000000ff9200720c */ /* 0x000fe80003f65070 */
[----:B------:R-:W-:Y:S11]  /*5d80*/  ISETP.NE.AND.EX P3, PT, R147, RZ, PT, P3 ;  /* 0x000000ff9300720c */ /* 0x000ff60003f65330 */
[----:B------:R-:W-:Y:S02]  /*5d90*/  @!UPT UIADD3 URZ, UPT, UPT, URZ, URZ, URZ ;  /* 0x000000fffffff290 */ /* 0x000fe4000fffe0ff */
[----:B------:R-:W1:Y:S01]  /*5da0*/  @P3 LDC.64 R2, c[0x0][0x8a8] ;  /* 0x00022a00ff023b82 */ /* 0x000e620000000a00 */
[----:B------:R-:W-:Y:S04]  /*5db0*/  @P3 IMAD R0, R148, UR36, RZ ;  /* 0x0000002494003c24 */ /* 0x000fe8000f8e02ff */
[----:B-1----:R-:W-:Y:S05]  /*5dc0*/  @P3 IMAD.WIDE R2, R0, 0x4, R2 ;  /* 0x0000000400023825 */ /* 0x002fea00078e0202 */
[----:B-----5:R1:W5:Y:S02]  /*5dd0*/  @P3 LDG.E R78, desc[UR46][R2.64] ;  /* 0x0000002e024e3981 */ /* 0x020364000c1e1900 */
[----:B-1----:R-:W2:Y:S02]  /*5de0*/  @!P3 LDC R78, c[0x0][0x8a0] ;  /* 0x00022800ff4ebb82 */ /* 0x002ea40000000800 */
.L_x_103:
[----:B-----5:R-:W-:Y:S01]  /*5df0*/  ISETP.NE.AND P4, PT, R82, RZ, PT ;  /* 0x000000ff5200720c */ /* 0x020fe20003f85270 */
[----:B------:R-:W-:Y:S01]  /*5e00*/  BSSY B1, `(.L_x_104) ;  /* 0x0000048000017945 */ /* 0x000fe20003800000 */
[----:B------:R-:W-:Y:S01]  /*5e10*/  SEL R5, RZ, 0xffffffff, P2 ;  /* 0xffffffffff057807 */ /* 0x000fe20001000000 */
[----:B------:R-:W-:Y:S01]  /*5e20*/  IMAD.MOV.U32 R116, RZ, RZ, 0x1 ;  /* 0x00000001ff747424 */ /* 0x000fe200078e00ff */
[----:B------:R-:W-:Y:S01]  /*5e30*/  LOP3.LUT P3, RZ, R153, 0xff, RZ, 0xc0, !PT ;  /* 0x000000ff99ff7812 */ /* 0x000fe2000786c0ff */
[----:B------:R-:W-:Y:S01]  /*5e40*/  IMAD R80, R76, 0x80, R79 ;  /* 0x000000804c507824 */ /* 0x000fe200078e024f */
[----:B------:R-:W-:Y:S02]  /*5e50*/  @P1 SEL R0, RZ, 0xffffffff, P4 ;  /* 0xffffffffff001807 */ /* 0x000fe40002000000 */
[----:B------:R-:W-:Y:S02]  /*5e60*/  CS2R R110, SRZ ;  /* 0x00000000006e7805 */ /* 0x000fe4000001ff00 */
[----:B------:R-:W-:Y:S02]  /*5e70*/  LEA R3, R162, UR49, 0x3 ;  /* 0x00000031a2037c11 */ /* 0x000fe4000f8e18ff */
[----:B------:R-:W-:Y:S02]  /*5e80*/  CS2R R108, SRZ ;  /* 0x00000000006c7805 */ /* 0x000fe4000001ff00 */
[----:B------:R-:W-:Y:S02]  /*5e90*/  @P0 SEL R0, R5, R0, !P3 ;  /* 0x0000000005000207 */ /* 0x000fe40005800000 */
[----:B------:R-:W-:Y:S02]  /*5ea0*/  CS2R R106, SRZ ;  /* 0x00000000006a7805 */ /* 0x000fe4000001ff00 */
[----:B------:R-:W-:Y:S02]  /*5eb0*/  LEA R171, R76, UR49, 0x3 ;  /* 0x000000314cab7c11 */ /* 0x000fe4000f8e18ff */
[----:B------:R-:W-:Y:S02]  /*5ec0*/  CS2R R104, SRZ ;  /* 0x0000000000687805 */ /* 0x000fe4000001ff00 */
[----:B------:R-:W-:Y:S02]  /*5ed0*/  @P1 LOP3.LUT R0, R0, 0x1, RZ, 0xc0, !PT ;  /* 0x0000000100001812 */ /* 0x000fe400078ec0ff */
[----:B------:R-:W-:Y:S02]  /*5ee0*/  CS2R R98, SRZ ;  /* 0x0000000000627805 */ /* 0x000fe4000001ff00 */
[----:B------:R-:W-:Y:S02]  /*5ef0*/  SHF.L.U32 R2, R164, 0x1f, RZ ;  /* 0x0000001fa4027819 */ /* 0x000fe400000006ff */
[----:B------:R-:W-:Y:S02]  /*5f00*/  CS2R R96, SRZ ;  /* 0x0000000000607805 */ /* 0x000fe4000001ff00 */
[----:B------:R-:W-:Y:S02]  /*5f10*/  ISETP.NE.U32.OR P6, PT, R0, 0x1, !P1 ;  /* 0x000000010000780c */ /* 0x000fe40004fc5470 */
[----:B------:R-:W-:Y:S02]  /*5f20*/  CS2R R90, SRZ ;  /* 0x00000000005a7805 */ /* 0x000fe4000001ff00 */
[----:B------:R-:W-:Y:S02]  /*5f30*/  PLOP3.LUT P2, PT, PT, PT, UP1, 0x80, 0x8 ;  /* 0x000000000008781c */ /* 0x000fe40003f4f018 */
[----:B------:R-:W-:Y:S02]  /*5f40*/  CS2R R88, SRZ ;  /* 0x0000000000587805 */ /* 0x000fe4000001ff00 */
[----:B------:R-:W-:Y:S02]  /*5f50*/  SEL R0, RZ, 0xffffffff, P4 ;  /* 0xffffffffff007807 */ /* 0x000fe40002000000 */
[----:B------:R-:W-:Y:S03]  /*5f60*/  P2R R92, PR, RZ, 0x40 ;  /* 0x00000040ff5c7803 */ /* 0x000fe60000000000 */
[----:B------:R-:W-:Y:S04]  /*5f70*/  @P6 SHF.L.U32 R4, R161, 0x1f, RZ ;  /* 0x0000001fa1046819 */ /* 0x000fe800000006ff */
[----:B------:R-:W-:Y:S01]  /*5f80*/  @P2 SEL R0, R5, R0, !P3 ;  /* 0x0000000005002207 */ /* 0x000fe20005800000 */
[----:B------:R-:W1:Y:S03]  /*5f90*/  @P6 SYNCS.PHASECHK.TRANS64.TRYWAIT P1, [R3+URZ+0x40], R4 ;  /* 0x00004004030065a7 */ /* 0x000e6600080211ff */
[----:B------:R-:W-:Y:S04]  /*5fa0*/  LOP3.LUT R0, R0, 0x1, RZ, 0xc0, !PT ;  /* 0x0000000100007812 */ /* 0x000fe800078ec0ff */
[----:B------:R-:W-:Y:S04]  /*5fb0*/  ISETP.NE.U32.AND P5, PT, R0, 0x1, PT ;  /* 0x000000010000780c */ /* 0x000fe80003fa5070 */
[----:B------:R-:W-:Y:S01]  /*5fc0*/  P2R R117, PR, RZ, 0x20 ;  /* 0x00000020ff757803 */ /* 0x000fe20000000000 */
[----:B------:R3:W4:Y:S01]  /*5fd0*/  SYNCS.PHASECHK.TRANS64.TRYWAIT P0, [R171+URZ+0x90], R2 ;  /* 0x00009002ab0075a7 */ /* 0x00072200080011ff */
[----:B-1----:R-:W-:Y:S01]  /*5fe0*/  @P6 SEL R116, RZ, 0x1, !P1 ;  /* 0x00000001ff746807 */ /* 0x002fe20004800000 */
[----:B---3--:R-:W-:Y:S06]  /*5ff0*/  @!P6 BRA `(.L_x_105) ;  /* 0x0000000000a0e947 */ /* 0x008fec0003800000 */
[----:B------:R-:W-:Y:S01]  /*6000*/  @P5 IMAD R7, R162, 0x2000, R155 ;  /* 0x00002000a2075824 */ /* 0x000fe200078e029b */
[----:B------:R-:W-:Y:S01]  /*6010*/  ISETP.NE.AND P1, PT, R116, RZ, PT ;  /* 0x000000ff7400720c */ /* 0x000fe20003f25270 */
[----:B------:R-:W-:Y:S01]  /*6020*/  BSSY B0, `(.L_x_106) ;  /* 0x0000011000007945 */ /* 0x000fe20003800000 */
[----:B------:R-:W-:Y:S01]  /*6030*/  CS2R R90, SRZ ;  /* 0x00000000005a7805 */ /* 0x000fe2000001ff00 */
[----:B------:R-:W-:Y:S01]  /*6040*/  @P5 VIADD R4, R7, UR49 ;  /* 0x0000003107045c36 */ /* 0x000fe20008000000 */
[----:B------:R-:W-:Y:S02]  /*6050*/  CS2R R88, SRZ ;  /* 0x0000000000587805 */ /* 0x000fe4000001ff00 */
[----:B------:R-:W-:Y:S02]  /*6060*/  CS2R R98, SRZ ;  /* 0x0000000000627805 */ /* 0x000fe4000001ff00 */
[----:B------:R-:W-:Y:S01]  /*6070*/  CS2R R96, SRZ ;  /* 0x0000000000607805 */ /* 0x000fe2000001ff00 */
[--C-:B------:R-:W-:Y:S01]  /*6080*/  @P5 IMAD.IADD R6, R167, 0x1, R4.reuse ;  /* 0x00000001a7065824 */ /* 0x100fe200078e0204 */
[----:B------:R-:W-:Y:S01]  /*6090*/  CS2R R106, SRZ ;  /* 0x00000000006a7805 */ /* 0x000fe2000001ff00 */
[--C-:B------:R-:W-:Y:S01]  /*60a0*/  @P5 IMAD.IADD R5, R166, 0x1, R4.reuse ;  /* 0x00000001a6055824 */ /* 0x100fe200078e0204 */
[----:B------:R-:W-:Y:S01]  /*60b0*/  CS2R R104, SRZ ;  /* 0x0000000000687805 */ /* 0x000fe2000001ff00 */
[----:B------:R-:W-:Y:S01]  /*60c0*/  @P5 IMAD R4, R165, 0x10, R4 ;  /* 0x00000010a5045824 */ /* 0x000fe200078e0204 */
[----:B------:R-:W-:Y:S02]  /*60d0*/  CS2R R110, SRZ ;  /* 0x00000000006e7805 */ /* 0x000fe4000001ff00 */
[----:B------:R-:W-:Y:S01]  /*60e0*/  CS2R R108, SRZ ;  /* 0x00000000006c7805 */ /* 0x000fe2000001ff00 */
[----:B------:R-:W-:Y:S06]  /*60f0*/  @P1 BRA `(.L_x_107) ;  /* 0x00000000000c1947 */ /* 0x000fec0003800000 */
[----:B------:R-:W-:Y:S04]  /*6100*/  SHF.L.U32 R0, R161, 0x1f, RZ ;  /* 0x0000001fa1007819 */ /* 0x000fe800000006ff */
[----:B------:R-:W1:Y:S02]  /*6110*/  SYNCS.PHASECHK.TRANS64.TRYWAIT P1, [R3+URZ+0x40], R0 ;  /* 0x00004000030075a7 */ /* 0x000e6400080211ff */
[----:B-1----:R-:W-:Y:S05]  /*6120*/  @!P1 BRA `(.L_x_108) ;  /* 0x0000003400a09947 */ /* 0x002fea0003800000 */
.L_x_107:
[----:B------:R-:W-:Y:S05]  /*6130*/  BSYNC B0 ;  /* 0x0000000000007941 */ /* 0x000fea0003800000 */
.L_x_106:
[----:B------:R-:W-:Y:S01]  /*6140*/  ISETP.NE.AND P1, PT, R117, RZ, PT ;  /* 0x000000ff7500720c */ /* 0x000fe20003f25270 */
[----:B-1----:R-:W-:Y:S02]  /*6150*/  VIADD R3, R3, 0x50 ;  /* 0x0000005003037836 */ /* 0x002fe40000000000 */
[----:B------:R-:W-:Y:S02]  /*6160*/  IMAD.U32 R0, RZ, RZ, UR37 ;  /* 0x00000025ff007e24 */ /* 0x000fe4000f8e00ff */
[----:B------:R-:W-:Y:S03]  /*6170*/  VIADD R162, R162, 0x1 ;  /* 0x00000001a2a27836 */ /* 0x000fe60000000000 */
[----:B------:R-:W-:Y:S05]  /*6180*/  PRMT R0, R0, 0x654, R3 ;  /* 0x0000065400007816 */ /* 0x000fea0000000003 */
[----:B------:R1:W3:Y:S04]  /*6190*/  @P1 LDS.128 R88, [R7+UR49+0x200] ;  /* 0x0002003107581984 */ /* 0x0002e80008000c00 */
[----:B------:R1:W1:Y:S04]  /*61a0*/  @P1 LDS.128 R96, [R6+0x200] ;  /* 0x0002000006601984 */ /* 0x0002680000000c00 */
[----:B------:R1:W1:Y:S04]  /*61b0*/  @P1 LDS.128 R104, [R5+0x200] ;  /* 0x0002000005681984 */ /* 0x0002680000000c00 */
[----:B------:R1:W1:Y:S01]  /*61c0*/  @P1 LDS.128 R108, [R4+0x200] ;  /* 0x00020000046c1984 */ /* 0x0002620000000c00 */
[C---:B------:R-:W-:Y:S01]  /*61d0*/  ISETP.NE.AND P1, PT, R162.reuse, 0x2, PT ;  /* 0x00000002a200780c */ /* 0x040fe20003f25270 */
[----:B------:R-:W-:Y:S01]  /*61e0*/  @!PT LDS RZ, [RZ] ;  /* 0x00000000fffff984 */ /* 0x000fe20000000800 */
[----:B------:R-:W-:Y:S01]  /*61f0*/  @!PT LDS RZ, [RZ] ;  /* 0x00000000fffff984 */ /* 0x000fe20000000800 */
[----:B------:R-:W-:Y:S01]  /*6200*/  @!PT LDS RZ, [RZ] ;  /* 0x00000000fffff984 */ /* 0x000fe20000000800 */
[----:B------:R-:W-:Y:S01]  /*6210*/  @!PT LDS RZ, [RZ] ;  /* 0x00000000fffff984 */ /* 0x000fe20000000800 */
[----:B------:R5:W-:Y:S06]  /*6220*/  MEMBAR.ALL.CTA ;  /* 0x0000000000007992 */ /* 0x000bec0000008000 */
[----:B-----5:R-:W5:Y:S01]  /*6230*/  FENCE.VIEW.ASYNC.S ;  /* 0x00000000000073c6 */ /* 0x020f620000000000 */
[----:B------:R-:W-:Y:S01]  /*6240*/  SEL R162, R162, RZ, P1 ;  /* 0x000000ffa2a27207 */ /* 0x000fe20000800000 */
[----:B-----5:R5:W-:Y:S02]  /*6250*/  SYNCS.ARRIVE.TRANS64.RED.A1T0 RZ, [R0+URZ], RZ ;  /* 0x000000ff00ff79a7 */ /* 0x020be400081004ff */
[----:B-----5:R-:W-:Y:S04]  /*6260*/  SEL R0, RZ, 0x1, P1 ;  /* 0x00000001ff007807 */ /* 0x020fe80000800000 */
[----:B---3--:R-:W-:Y:S02]  /*6270*/  LOP3.LUT R161, R161, R0, RZ, 0x3c, !PT ;  /* 0x00000000a1a17212 */ /* 0x008fe400078e3cff */
.L_x_105:
[----:B------:R-:W-:Y:S05]  /*6280*/  BSYNC B1 ;  /* 0x0000000000017941 */ /* 0x000fea0003800000 */
.L_x_104:
[----:B------:R-:W-:Y:S04]  /*6290*/  SHF.R.U32.HI R3, RZ, 0x15, R80 ;  /* 0x00000015ff037819 */ /* 0x000fe80000011650 */
[----:B------:R-:W-:Y:S01]  /*62a0*/  LOP3.LUT P1, RZ, R3, 0x3, R156, 0x48, !PT ;  /* 0x0000000303ff7812 */ /* 0x000fe2000782489c */
[----:B------:R-:W-:Y:S01]  /*62b0*/  @!UPT UIADD3 URZ, UPT, UPT, URZ, URZ, URZ ;  /* 0x000000fffffff290 */ /* 0x000fe2000fffe0ff */
[----:B----4-:R-:W-:Y:S11]  /*62c0*/  @P0 BRA `(.L_x_109) ;  /* 0x0000000000080947 */ /* 0x010ff60003800000 */
[----:B------:R-:W3:Y:S02]  /*62d0*/  SYNCS.PHASECHK.TRANS64.TRYWAIT P0, [R171+URZ+0x90], R2 ;  /* 0x00009002ab0075a7 */ /* 0x000ee400080011ff */
[----:B---3--:R-:W-:Y:S05]  /*62e0*/  @!P0 BRA `(.L_x_110) ;  /* 0x0000003400448947 */ /* 0x008fea0003800000 */
.L_x_109:
[----:B------:R-:W-:Y:S05]  /*62f0*/  @!P1 BRA `(.L_x_111) ;  /* 0x0000000000409947 */ /* 0x000fea0003800000 */
[----:B------:R-:W1:Y:S01]  /*6300*/  LDCU.64 UR8, c[0x4][0x70] ;  /* 0x01000e00ff0877ac */ /* 0x000e620008000a00 */
[----:B------:R-:W-:Y:S01]  /*6310*/  MOV R3, 0x0 ;  /* 0x0000000000037802 */ /* 0x000fe20000000f00 */
[----:B------:R-:W-:Y:S02]  /*6320*/  HFMA2 R12, -RZ, RZ, 0, 5.9604644775390625e-08 ;  /* 0x00000001ff0c7431 */ /* 0x000fe400000001ff */
[----:B------:R-:W-:Y:S02]  /*6330*/  IMAD.MOV.U32 R8, RZ, RZ, 0x192 ;  /* 0x00000192ff087424 */ /* 0x000fe400078e00ff */
[----:B------:R-:W-:Y:S01]  /*6340*/  IMAD.MOV.U32 R13, RZ, RZ, RZ ;  /* 0x000000ffff0d7224 */ /* 0x000fe200078e00ff */
[----:B------:R-:W4:Y:S01]  /*6350*/  LDCU.64 UR6, c[0x4][0x78] ;  /* 0x01000f00ff0677ac */ /* 0x000f220008000a00 */
[----:B---3--:R-:W3:Y:S01]  /*6360*/  LDC.64 R2, c[0x4][R3] ;  /* 0x0100000003027b82 */ /* 0x008ee20000000a00 */
[----:B------:R-:W5:Y:S01]  /*6370*/  LDCU.64 UR4, c[0x4][0x10] ;  /* 0x01000200ff0477ac */ /* 0x000f620008000a00 */
[----:B-1----:R-:W-:Y:S01]  /*6380*/  MOV R5, UR9 ;  /* 0x0000000900057c02 */ /* 0x002fe20008000f00 */
[----:B------:R-:W-:Y:S01]  /*6390*/  IMAD.U32 R4, RZ, RZ, UR8 ;  /* 0x00000008ff047e24 */ /* 0x000fe2000f8e00ff */
[----:B----4-:R-:W-:Y:S01]  /*63a0*/  MOV R7, UR7 ;  /* 0x0000000700077c02 */ /* 0x010fe20008000f00 */
[----:B------:R-:W-:Y:S01]  /*63b0*/  IMAD.U32 R6, RZ, RZ, UR6 ;  /* 0x00000006ff067e24 */ /* 0x000fe2000f8e00ff */
[----:B-----5:R-:W-:Y:S01]  /*63c0*/  MOV R11, UR5 ;  /* 0x00000005000b7c02 */ /* 0x020fe20008000f00 */
[----:B------:R-:W-:Y:S02]  /*63d0*/  IMAD.U32 R10, RZ, RZ, UR4 ;  /* 0x00000004ff0a7e24 */ /* 0x000fe4000f8e00ff */
[----:B------:R-:W-:Y:S07]  /*63e0*/  LEPC R20, `(.L_x_111) ;  /* 0x000000001014794e */ /* 0x000fee0000000000 */
[----:B--23--:R-:W-:Y:S05]  /*63f0*/  CALL.ABS.NOINC R2 ;  /* 0x0000000002007343 */ /* 0x00cfea0003c00000 */
.L_x_111:
[----:B------:R-:W-:Y:S01]  /*6400*/  SHF.L.U32 R83, R88, 0x10, RZ ;  /* 0x0000001058537819 */ /* 0x000fe200000006ff */
[----:B------:R-:W-:Y:S05]  /*6410*/  WARPSYNC.ALL ;  /* 0x0000000000007948 */ /* 0x000fea0003800000 */
[----:B------:R-:W-:Y:S01]  /*6420*/  R2UR UR4, R80 ;  /* 0x00000000500472ca */ /* 0x000fe200000e0000 */
[----:B------:R-:W-:Y:S01]  /*6430*/  BSSY.RECONVERGENT B0, `(.L_x_112) ;  /* 0x0000121000007945 */ /* 0x000fe20003800200 */
[----:B------:R-:W-:Y:S02]  /*6440*/  ISETP.NE.AND P6, PT, R92, RZ, PT ;  /* 0x000000ff5c00720c */ /* 0x000fe40003fc5270 */
[----:B------:R-:W-:Y:S02]  /*6450*/  IADD3 R119, PT, PT, R155, UR49, RZ ;  /* 0x000000319b777c10 */ /* 0x000fe4000fffe0ff */
[----:B------:R-:W-:Y:S02]  /*6460*/  SHF.L.U32 R118, R165, 0x4, RZ ;  /* 0x00000004a5767819 */ /* 0x000fe400000006ff */
[-C--:B------:R-:W-:Y:S02]  /*6470*/  IADD3 R175, PT, PT, R167, R119.reuse, RZ ;  /* 0x00000077a7af7210 */ /* 0x080fe40007ffe0ff */
[----:B------:R-:W-:Y:S02]  /*6480*/  IADD3 R174, PT, PT, R166, R119, RZ ;  /* 0x00000077a6ae7210 */ /* 0x000fe40007ffe0ff */
[----:B------:R-:W-:Y:S01]  /*6490*/  IADD3 R173, PT, PT, R119, R118, RZ ;  /* 0x0000007677ad7210 */ /* 0x000fe20007ffe0ff */
[----:B-1----:R-:W2:Y:S01]  /*64a0*/  LDTM.x64 R4, tmem[UR4] ;  /* 0x00000004000479ee */ /* 0x002ea20008340000 */
[C---:B------:R-:W-:Y:S02]  /*64b0*/  PRMT R81, R88.reuse, 0x8880, RZ ;  /* 0x0000888058517816 */ /* 0x040fe400000000ff */
[----:B------:R-:W-:Y:S02]  /*64c0*/  SHF.R.S32.HI R83, RZ, 0x18, R83 ;  /* 0x00000018ff537819 */ /* 0x000fe40000011453 */
[----:B------:R-:W-:Y:S02]  /*64d0*/  SHF.R.S32.HI R86, RZ, 0x18, R89 ;  /* 0x00000018ff567819 */ /* 0x000fe40000011459 */
[----:B------:R-:W-:Y:S02]  /*64e0*/  SHF.L.U32 R84, R88, 0x8, RZ ;  /* 0x0000000858547819 */ /* 0x000fe400000006ff */
[----:B------:R-:W-:Y:S02]  /*64f0*/  SHF.L.U32 R85, R89, 0x8, RZ ;  /* 0x0000000859557819 */ /* 0x000fe400000006ff */
[----:B------:R-:W-:Y:S02]  /*6500*/  SHF.R.S32.HI R84, RZ, 0x18, R84 ;  /* 0x00000018ff547819 */ /* 0x000fe40000011454 */
[----:B------:R-:W-:Y:S02]  /*6510*/  SHF.R.S32.HI R85, RZ, 0x18, R85 ;  /* 0x00000018ff557819 */ /* 0x000fe40000011455 */
[----:B------:R-:W-:Y:S02]  /*6520*/  SHF.L.U32 R87, R110, 0x8, RZ ;  /* 0x000000086e577819 */ /* 0x000fe400000006ff */
[----:B------:R-:W-:Y:S02]  /*6530*/  ISETP.NE.AND P0, PT, R169, RZ, PT ;  /* 0x000000ffa900720c */ /* 0x000fe40003f05270 */
[----:B------:R-:W-:Y:S02]  /*6540*/  SHF.R.S32.HI R87, RZ, 0x18, R87 ;  /* 0x00000018ff577819 */ /* 0x000fe40000011457 */
[----:B------:R-:W-:Y:S02]  /*6550*/  LEA R124, R162, UR49, 0x3 ;  /* 0x00000031a27c7c11 */ /* 0x000fe4000f8e18ff */
[----:B------:R-:W-:Y:S01]  /*6560*/  @P6 SHF.L.U32 R125, R161, 0x1f, RZ ;  /* 0x0000001fa17d6819 */ /* 0x000fe200000006ff */
[C---:B--2---:R-:W-:Y:S02]  /*6570*/  IMAD R0, R78.reuse, R4, RZ ;  /* 0x000000044e007224 */ /* 0x044fe400078e02ff */
[C---:B---3--:R-:W-:Y:S02]  /*6580*/  IMAD R2, R78.reuse, R5, RZ ;  /* 0x000000054e027224 */ /* 0x048fe400078e02ff */
[----:B------:R-:W-:Y:S02]  /*6590*/  IMAD R3, R78, R6, RZ ;  /* 0x000000064e037224 */ /* 0x000fe400078e02ff */
[-C--:B------:R-:W-:Y:S01]  /*65a0*/  IMAD R0, R81, R82.reuse, R0 ;  /* 0x0000005251007224 */ /* 0x080fe200078e0200 */
[----:B------:R-:W-:Y:S01]  /*65b0*/  SHF.R.S32.HI R81, RZ, 0x18, R88 ;  /* 0x00000018ff517819 */ /* 0x000fe20000011458 */
[-C--:B------:R-:W-:Y:S01]  /*65c0*/  IMAD R2, R83, R82.reuse, R2 ;  /* 0x0000005253027224 */ /* 0x080fe200078e0202 */
[C---:B------:R-:W-:Y:S01]  /*65d0*/  PRMT R83, R89.reuse, 0x8880, RZ ;  /* 0x0000888059537816 */ /* 0x040fe200000000ff */
[----:B------:R-:W-:Y:S01]  /*65e0*/  IMAD R3, R84, R82, R3 ;  /* 0x0000005254037224 */ /* 0x000fe200078e0203 */
[----:B------:R-:W-:Y:S01]  /*65f0*/  SHF.L.U32 R84, R89, 0x10, RZ ;  /* 0x0000001059547819 */ /* 0x000fe200000006ff */
[C---:B------:R-:W-:Y:S02]  /*6600*/  IMAD R7, R78.reuse, R7, RZ ;  /* 0x000000074e077224 */ /* 0x040fe400078e02ff */
[C---:B------:R-:W-:Y:S01]  /*6610*/  IMAD R4, R78.reuse, R8, RZ ;  /* 0x000000084e047224 */ /* 0x040fe200078e02ff */
[----:B------:R-:W-:Y:S01]  /*6620*/  SHF.R.S32.HI R84, RZ, 0x18, R84 ;  /* 0x00000018ff547819 */ /* 0x000fe20000011454 */
[----:B------:R-:W-:Y:S02]  /*6630*/  IMAD R5, R78, R9, RZ ;  /* 0x000000094e057224 */ /* 0x000fe400078e02ff */
[----:B------:R-:W-:Y:S01]  /*6640*/  IMAD R7, R81, R82, R7 ;  /* 0x0000005251077224 */ /* 0x000fe200078e0207 */
[----:B------:R-:W-:Y:S01]  /*6650*/  PRMT R81, R90, 0x8880, RZ ;  /* 0x000088805a517816 */ /* 0x000fe200000000ff */
[----:B------:R-:W-:Y:S02]  /*6660*/  IMAD R6, R78, R10, RZ ;  /* 0x0000000a4e067224 */ /* 0x000fe400078e02ff */
[-C--:B------:R-:W-:Y:S01]  /*6670*/  IMAD R4, R83, R82.reuse, R4 ;  /* 0x0000005253047224 */ /* 0x080fe200078e0204 */
[----:B------:R-:W-:Y:S01]  /*6680*/  I2IP.S8.S32.SAT R93, R7, R3, RZ ;  /* 0x00000003075d7239 */ /* 0x000fe200000014ff */
[----:B------:R-:W-:Y:S01]  /*6690*/  IMAD R5, R84, R82, R5 ;  /* 0x0000005254057224 */ /* 0x000fe200078e0205 */
[----:B------:R-:W-:Y:S01]  /*66a0*/  SHF.L.U32 R83, R90, 0x10, RZ ;  /* 0x000000105a537819 */ /* 0x000fe200000006ff */
[----:B------:R-:W-:Y:S01]  /*66b0*/  IMAD R11, R78, R11, RZ ;  /* 0x0000000b4e0b7224 */ /* 0x000fe200078e02ff */
[----:B------:R-:W-:Y:S01]  /*66c0*/  I2IP.S8.S32.SAT R92, R2, R0, R93 ;  /* 0x00000000025c7239 */ /* 0x000fe2000000145d */
[----:B------:R-:W-:Y:S01]  /*66d0*/  IMAD R6, R85, R82, R6 ;  /* 0x0000005255067224 */ /* 0x000fe200078e0206 */
[----:B------:R-:W-:Y:S01]  /*66e0*/  SHF.R.S32.HI R83, RZ, 0x18, R83 ;  /* 0x00000018ff537819 */ /* 0x000fe20000011453 */
[----:B------:R-:W-:Y:S01]  /*66f0*/  IMAD R8, R78, R12, RZ ;  /* 0x0000000c4e087224 */ /* 0x000fe200078e02ff */
[----:B------:R-:W-:Y:S01]  /*6700*/  SHF.L.U32 R85, R90, 0x8, RZ ;  /* 0x000000085a557819 */ /* 0x000fe200000006ff */
[----:B------:R-:W-:Y:S02]  /*6710*/  IMAD R9, R78, R13, RZ ;  /* 0x0000000d4e097224 */ /* 0x000fe400078e02ff */
[----:B------:R-:W-:Y:S01]  /*6720*/  IMAD R11, R86, R82, R11 ;  /* 0x00000052560b7224 */ /* 0x000fe200078e020b */
[----:B------:R-:W-:Y:S01]  /*6730*/  SHF.R.S32.HI R85, RZ, 0x18, R85 ;  /* 0x00000018ff557819 */ /* 0x000fe20000011455 */
[C---:B------:R-:W-:Y:S01]  /*6740*/  IMAD R10, R78.reuse, R14, RZ ;  /* 0x0000000e4e0a7224 */ /* 0x040fe200078e02ff */
[----:B------:R-:W-:Y:S01]  /*6750*/  SHF.R.S32.HI R86, RZ, 0x18, R91 ;  /* 0x00000018ff567819 */ /* 0x000fe2000001145b */
[----:B------:R-:W-:Y:S01]  /*6760*/  IMAD R8, R81, R82, R8 ;  /* 0x0000005251087224 */ /* 0x000fe200078e0208 */
[----:B------:R-:W-:Y:S01]  /*6770*/  I2IP.S8.S32.SAT R94, R11, R6, RZ ;  /* 0x000000060b5e7239 */ /* 0x000fe200000014ff */
[----:B------:R-:W-:Y:S01]  /*6780*/  IMAD R9, R83, R82, R9 ;  /* 0x0000005253097224 */ /* 0x000fe200078e0209 */
[C---:B------:R-:W-:Y:S01]  /*6790*/  PRMT R83, R91.reuse, 0x8880, RZ ;  /* 0x000088805b537816 */ /* 0x040fe200000000ff */
[----:B------:R-:W-:Y:S01]  /*67a0*/  IMAD.U32 R84, R91, 0x10000, RZ ;  /* 0x000100005b547824 */ /* 0x000fe200078e00ff */
[----:B------:R-:W-:Y:S01]  /*67b0*/  I2IP.S8.S32.SAT R93, R5, R4, R94 ;  /* 0x00000004055d7239 */ /* 0x000fe2000000145e */
[C---:B------:R-:W-:Y:S01]  /*67c0*/  IMAD R15, R78.reuse, R15, RZ ;  /* 0x0000000f4e0f7224 */ /* 0x040fe200078e02ff */
[----:B------:R-:W-:Y:S01]  /*67d0*/  SHF.R.S32.HI R81, RZ, 0x18, R90 ;  /* 0x00000018ff517819 */ /* 0x000fe2000001145a */
[----:B------:R-:W-:Y:S01]  /*67e0*/  IMAD R10, R85, R82, R10 ;  /* 0x00000052550a7224 */ /* 0x000fe200078e020a */
[----:B------:R-:W-:Y:S01]  /*67f0*/  SHF.R.S32.HI R84, RZ, 0x18, R84 ;  /* 0x00000018ff547819 */ /* 0x000fe20000011454 */
[C---:B------:R-:W-:Y:S01]  /*6800*/  IMAD R12, R78.reuse, R16, RZ ;  /* 0x000000104e0c7224 */ /* 0x040fe200078e02ff */
[----:B------:R-:W-:Y:S01]  /*6810*/  SHF.L.U32 R85, R91, 0x8, RZ ;  /* 0x000000085b557819 */ /* 0x000fe200000006ff */
[----:B------:R-:W-:Y:S02]  /*6820*/  IMAD R13, R78, R17, RZ ;  /* 0x000000114e0d7224 */ /* 0x000fe400078e02ff */
[----:B------:R-:W-:Y:S01]  /*6830*/  IMAD R15, R81, R82, R15 ;  /* 0x00000052510f7224 */ /* 0x000fe200078e020f */
[----:B------:R-:W-:Y:S01]  /*6840*/  PRMT R81, R96, 0x8880, RZ ;  /* 0x0000888060517816 */ /* 0x000fe200000000ff */
[----:B------:R-:W-:Y:S01]  /*6850*/  IMAD R14, R78, R18, RZ ;  /* 0x000000124e0e7224 */ /* 0x000fe200078e02ff */
[----:B------:R-:W-:Y:S01]  /*6860*/  SHF.R.S32.HI R85, RZ, 0x18, R85 ;  /* 0x00000018ff557819 */ /* 0x000fe20000011455 */
[----:B------:R-:W-:Y:S01]  /*6870*/  IMAD R12, R83, R82, R12 ;  /* 0x00000052530c7224 */ /* 0x000fe200078e020c */
[----:B------:R-:W-:Y:S01]  /*6880*/  I2IP.S8.S32.SAT R94, R15, R10, RZ ;  /* 0x0000000a0f5e7239 */ /* 0x000fe200000014ff */
[----:B------:R-:W-:Y:S01]  /*6890*/  IMAD R13, R84, R82, R13 ;  /* 0x00000052540d7224 */ /* 0x000fe200078e020d */
[----:B------:R-:W-:Y:S01]  /*68a0*/  SHF.L.U32 R83, R96, 0x10, RZ ;  /* 0x0000001060537819 */ /* 0x000fe200000006ff */
[C---:B------:R-:W-:Y:S01]  /*68b0*/  IMAD R19, R78.reuse, R19, RZ ;  /* 0x000000134e137224 */ /* 0x040fe200078e02ff */
[----:B------:R-:W-:Y:S01]  /*68c0*/  I2IP.S8.S32.SAT R94, R9, R8, R94 ;  /* 0x00000008095e7239 */ /* 0x000fe2000000145e */
[----:B------:R-:W-:Y:S01]  /*68d0*/  IMAD R14, R85, R82, R14 ;  /* 0x00000052550e7224 */ /* 0x000fe200078e020e */
[----:B------:R-:W-:Y:S01]  /*68e0*/  SHF.R.S32.HI R83, RZ, 0x18, R83 ;  /* 0x00000018ff537819 */ /* 0x000fe20000011453 */
[C---:B------:R-:W-:Y:S01]  /*68f0*/  IMAD R16, R78.reuse, R20, RZ ;  /* 0x000000144e107224 */ /* 0x040fe200078e02ff */
[----:B------:R-:W-:Y:S01]  /*6900*/  SHF.L.U32 R84, R97, 0x10, RZ ;  /* 0x0000001061547819 */ /* 0x000fe200000006ff */
[----:B------:R-:W-:Y:S01]  /*6910*/  IMAD R17, R78, R21, RZ ;  /* 0x000000154e117224 */ /* 0x000fe200078e02ff */
[----:B------:R-:W-:Y:S01]  /*6920*/  SHF.L.U32 R85, R96, 0x8, RZ ;  /* 0x0000000860557819 */ /* 0x000fe200000006ff */
[----:B------:R-:W-:Y:S01]  /*6930*/  IMAD R19, R86, R82, R19 ;  /* 0x0000005256137224 */ /* 0x000fe200078e0213 */
[----:B------:R-:W-:Y:S01]  /*6940*/  SHF.R.S32.HI R84, RZ, 0x18, R84 ;  /* 0x00000018ff547819 */ /* 0x000fe20000011454 */
[C---:B------:R-:W-:Y:S01]  /*6950*/  IMAD R18, R78.reuse, R22, RZ ;  /* 0x000000164e127224 */ /* 0x040fe200078e02ff */
[----:B------:R-:W-:Y:S01]  /*6960*/  SHF.R.S32.HI R85, RZ, 0x18, R85 ;  /* 0x00000018ff557819 */ /* 0x000fe20000011455 */
[----:B------:R-:W-:Y:S01]  /*6970*/  IMAD R16, R81, R82, R16 ;  /* 0x0000005251107224 */ /* 0x000fe200078e0210 */
[----:B------:R-:W-:Y:S01]  /*6980*/  I2IP.S8.S32.SAT R95, R19, R14, RZ ;  /* 0x0000000e135f7239 */ /* 0x000fe200000014ff */
[-C--:B------:R-:W-:Y:S01]  /*6990*/  IMAD R17, R83, R82.reuse, R17 ;  /* 0x0000005253117224 */ /* 0x080fe200078e0211 */
[----:B------:R-:W-:Y:S01]  /*69a0*/  PRMT R83, R97, 0x8880, RZ ;  /* 0x0000888061537816 */ /* 0x000fe200000000ff */
[C---:B------:R-:W-:Y:S01]  /*69b0*/  IMAD R23, R78.reuse, R23, RZ ;  /* 0x000000174e177224 */ /* 0x040fe200078e02ff */
[----:B------:R-:W-:Y:S01]  /*69c0*/  SHF.R.S32.HI R81, RZ, 0x18, R96 ;  /* 0x00000018ff517819 */ /* 0x000fe20000011460 */
[----:B------:R-:W-:Y:S01]  /*69d0*/  IMAD R18, R85, R82, R18 ;  /* 0x0000005255127224 */ /* 0x000fe200078e0212 */
[----:B------:R-:W-:Y:S01]  /*69e0*/  SHF.L.U32 R85, R97, 0x8, RZ ;  /* 0x0000000861557819 */ /* 0x000fe200000006ff */
[C---:B------:R-:W-:Y:S01]  /*69f0*/  IMAD R20, R78.reuse, R24, RZ ;  /* 0x000000184e147224 */ /* 0x040fe200078e02ff */
[----:B------:R-:W-:Y:S01]  /*6a00*/  I2IP.S8.S32.SAT R95, R13, R12, R95 ;  /* 0x0000000c0d5f7239 */ /* 0x000fe2000000145f */
[----:B------:R-:W-:Y:S01]  /*6a10*/  IMAD R21, R78, R25, RZ ;  /* 0x000000194e157224 */ /* 0x000fe200078e02ff */
[----:B------:R-:W-:Y:S01]  /*6a20*/  SHF.R.S32.HI R85, RZ, 0x18, R85 ;  /* 0x00000018ff557819 */ /* 0x000fe20000011455 */
[----:B------:R-:W-:Y:S01]  /*6a30*/  IMAD R23, R81, R82, R23 ;  /* 0x0000005251177224 */ /* 0x000fe200078e0217 */
[----:B------:R-:W-:Y:S01]  /*6a40*/  PRMT R81, R98, 0x8880, RZ ;  /* 0x0000888062517816 */ /* 0x000fe200000000ff */
[----:B------:R-:W-:Y:S01]  /*6a50*/  IMAD R22, R78, R26, RZ ;  /* 0x0000001a4e167224 */ /* 0x000fe200078e02ff */
[----:B------:R1:W-:Y:S01]  /*6a60*/  STS.128 [R155+UR49+0x4200], R92 ;  /* 0x0042005c9b007988 */ /* 0x0003e20008000c31 */
[----:B------:R-:W-:Y:S01]  /*6a70*/  IMAD R20, R83, R82, R20 ;  /* 0x0000005253147224 */ /* 0x000fe200078e0214 */
[----:B------:R-:W-:Y:S01]  /*6a80*/  I2IP.S8.S32.SAT R100, R23, R18, RZ ;  /* 0x0000001217647239 */ /* 0x000fe200000014ff */
[----:B------:R-:W-:Y:S01]  /*6a90*/  IMAD R21, R84, R82, R21 ;  /* 0x0000005254157224 */ /* 0x000fe200078e0215 */
[----:B------:R-:W-:Y:S01]  /*6aa0*/  SHF.R.S32.HI R86, RZ, 0x18, R97 ;  /* 0x00000018ff567819 */ /* 0x000fe20000011461 */
[----:B------:R-:W-:Y:S01]  /*6ab0*/  IMAD.U32 R83, R98, 0x10000, RZ ;  /* 0x0001000062537824 */ /* 0x000fe200078e00ff */
[----:B------:R-:W-:Y:S01]  /*6ac0*/  I2IP.S8.S32.SAT R100, R17, R16, R100 ;  /* 0x0000001011647239 */ /* 0x000fe20000001464 */
[----:B------:R-:W-:Y:S01]  /*6ad0*/  IMAD R27, R78, R27, RZ ;  /* 0x0000001b4e1b7224 */ /* 0x000fe200078e02ff */
[----:B------:R-:W-:Y:S01]  /*6ae0*/  SHF.L.U32 R84, R99, 0x10, RZ ;  /* 0x0000001063547819 */ /* 0x000fe200000006ff */
[----:B------:R-:W-:Y:S01]  /*6af0*/  IMAD R22, R85, R82, R22 ;  /* 0x0000005255167224 */ /* 0x000fe200078e0216 */
[----:B------:R-:W-:Y:S01]  /*6b00*/  SHF.L.U32 R85, R98, 0x8, RZ ;  /* 0x0000000862557819 */ /* 0x000fe200000006ff */
[C---:B------:R-:W-:Y:S01]  /*6b10*/  IMAD R24, R78.reuse, R28, RZ ;  /* 0x0000001c4e187224 */ /* 0x040fe200078e02ff */
[----:B------:R-:W-:Y:S01]  /*6b20*/  SHF.R.S32.HI R83, RZ, 0x18, R83 ;  /* 0x00000018ff537819 */ /* 0x000fe20000011453 */
[----:B------:R-:W-:Y:S01]  /*6b30*/  IMAD R25, R78, R29, RZ ;  /* 0x0000001d4e197224 */ /* 0x000fe200078e02ff */
[----:B------:R-:W-:Y:S01]  /*6b40*/  SHF.R.S32.HI R84, RZ, 0x18, R84 ;  /* 0x00000018ff547819 */ /* 0x000fe20000011454 */
[----:B------:R-:W-:Y:S01]  /*6b50*/  IMAD R27, R86, R82, R27 ;  /* 0x00000052561b7224 */ /* 0x000fe200078e021b */
[----:B------:R-:W-:Y:S01]  /*6b60*/  SHF.R.S32.HI R85, RZ, 0x18, R85 ;  /* 0x00000018ff557819 */ /* 0x000fe20000011455 */
[C---:B------:R-:W-:Y:S01]  /*6b70*/  IMAD R26, R78.reuse, R30, RZ ;  /* 0x0000001e4e1a7224 */ /* 0x040fe200078e02ff */
[----:B------:R-:W-:Y:S01]  /*6b80*/  SHF.R.S32.HI R86, RZ, 0x18, R99 ;  /* 0x00000018ff567819 */ /* 0x000fe20000011463 */
[----:B------:R-:W-:Y:S01]  /*6b90*/  IMAD R24, R81, R82, R24 ;  /* 0x0000005251187224 */ /* 0x000fe200078e0218 */
[----:B------:R-:W-:Y:S01]  /*6ba0*/  I2IP.S8.S32.SAT R101, R27, R22, RZ ;  /* 0x000000161b657239 */ /* 0x000fe200000014ff */
[----:B------:R-:W-:Y:S01]  /*6bb0*/  IMAD R25, R83, R82, R25 ;  /* 0x0000005253197224 */ /* 0x000fe200078e0219 */
[----:B------:R-:W-:Y:S01]  /*6bc0*/  SHF.R.S32.HI R81, RZ, 0x18, R98 ;  /* 0x00000018ff517819 */ /* 0x000fe20000011462 */
[C---:B------:R-:W-:Y:S01]  /*6bd0*/  IMAD R31, R78.reuse, R31, RZ ;  /* 0x0000001f4e1f7224 */ /* 0x040fe200078e02ff */
[----:B------:R-:W-:Y:S01]  /*6be0*/  I2IP.S8.S32.SAT R101, R21, R20, R101 ;  /* 0x0000001415657239 */ /* 0x000fe20000001465 */
[----:B------:R-:W-:Y:S01]  /*6bf0*/  IMAD R26, R85, R82, R26 ;  /* 0x00000052551a7224 */ /* 0x000fe200078e021a */
[C---:B------:R-:W-:Y:S01]  /*6c00*/  PRMT R83, R99.reuse, 0x8880, RZ ;  /* 0x0000888063537816 */ /* 0x040fe200000000ff */
[C---:B------:R-:W-:Y:S01]  /*6c10*/  IMAD R28, R78.reuse, R32, RZ ;  /* 0x000000204e1c7224 */ /* 0x040fe200078e02ff */
[----:B------:R-:W-:Y:S01]  /*6c20*/  SHF.L.U32 R85, R99, 0x8, RZ ;  /* 0x0000000863557819 */ /* 0x000fe200000006ff */
[C---:B------:R-:W-:Y:S02]  /*6c30*/  IMAD R29, R78.reuse, R33, RZ ;  /* 0x000000214e1d7224 */ /* 0x040fe400078e02ff */
[----:B------:R-:W-:Y:S01]  /*6c40*/  IMAD R31, R81, R82, R31 ;  /* 0x00000052511f7224 */ /* 0x000fe200078e021f */
[----:B------:R-:W-:Y:S01]  /*6c50*/  SHF.R.S32.HI R85, RZ, 0x18, R85 ;  /* 0x00000018ff557819 */ /* 0x000fe20000011455 */
[----:B------:R-:W-:Y:S01]  /*6c60*/  IMAD R30, R78, R34, RZ ;  /* 0x000000224e1e7224 */ /* 0x000fe200078e02ff */
[----:B------:R-:W-:Y:S01]  /*6c70*/  PRMT R81, R104, 0x8880, RZ ;  /* 0x0000888068517816 */ /* 0x000fe200000000ff */
[----:B------:R-:W-:Y:S01]  /*6c80*/  IMAD R28, R83, R82, R28 ;  /* 0x00000052531c7224 */ /* 0x000fe200078e021c */
[----:B------:R-:W-:Y:S01]  /*6c90*/  I2IP.S8.S32.SAT R102, R31, R26, RZ ;  /* 0x0000001a1f667239 */ /* 0x000fe200000014ff */
[----:B------:R-:W-:Y:S01]  /*6ca0*/  IMAD R29, R84, R82, R29 ;  /* 0x00000052541d7224 */ /* 0x000fe200078e021d */
[----:B------:R-:W-:Y:S01]  /*6cb0*/  SHF.L.U32 R83, R104, 0x10, RZ ;  /* 0x0000001068537819 */ /* 0x000fe200000006ff */
[----:B------:R-:W-:Y:S01]  /*6cc0*/  IMAD R35, R78, R35, RZ ;  /* 0x000000234e237224 */ /* 0x000fe200078e02ff */
[----:B------:R-:W-:Y:S01]  /*6cd0*/  I2IP.S8.S32.SAT R102, R25, R24, R102 ;  /* 0x0000001819667239 */ /* 0x000fe20000001466 */
[----:B------:R-:W-:Y:S01]  /*6ce0*/  IMAD R30, R85, R82, R30 ;  /* 0x00000052551e7224 */ /* 0x000fe200078e021e */
[----:B------:R-:W-:Y:S01]  /*6cf0*/  SHF.L.U32 R85, R104, 0x8, RZ ;  /* 0x0000000868557819 */ /* 0x000fe200000006ff */
[C---:B------:R-:W-:Y:S01]  /*6d00*/  IMAD R32, R78.reuse, R36, RZ ;  /* 0x000000244e207224 */ /* 0x040fe200078e02ff */
[----:B------:R-:W-:Y:S01]  /*6d10*/  SHF.R.S32.HI R83, RZ, 0x18, R83 ;  /* 0x00000018ff537819 */ /* 0x000fe20000011453 */
[----:B------:R-:W-:Y:S01]  /*6d20*/  IMAD R33, R78, R37, RZ ;  /* 0x000000254e217224 */ /* 0x000fe200078e02ff */
[----:B------:R-:W-:Y:S01]  /*6d30*/  SHF.R.S32.HI R85, RZ, 0x18, R85 ;  /* 0x00000018ff557819 */ /* 0x000fe20000011455 */
[----:B------:R-:W-:Y:S01]  /*6d40*/  IMAD R35, R86, R82, R35 ;  /* 0x0000005256237224 */ /* 0x000fe200078e0223 */
[----:B------:R-:W-:Y:S01]  /*6d50*/  PRMT R84, R105, 0x8880, RZ ;  /* 0x0000888069547816 */ /* 0x000fe200000000ff */
[----:B------:R-:W-:Y:S01]  /*6d60*/  IMAD R34, R78, R38, RZ ;  /* 0x000000264e227224 */ /* 0x000fe200078e02ff */
[----:B------:R-:W-:Y:S01]  /*6d70*/  SHF.L.U32 R86, R108, 0x10, RZ ;  /* 0x000000106c567819 */ /* 0x000fe200000006ff */
[----:B------:R-:W-:Y:S01]  /*6d80*/  IMAD R32, R81, R82, R32 ;  /* 0x0000005251207224 */ /* 0x000fe200078e0220 */
[----:B------:R-:W-:Y:S01]  /*6d90*/  SHF.R.S32.HI R81, RZ, 0x18, R104 ;  /* 0x00000018ff517819 */ /* 0x000fe20000011468 */
[C---:B------:R-:W-:Y:S01]  /*6da0*/  IMAD R39, R78.reuse, R39, RZ ;  /* 0x000000274e277224 */ /* 0x040fe200078e02ff */
[----:B------:R-:W-:Y:S01]  /*6db0*/  I2IP.S8.S32.SAT R103, R35, R30, RZ ;  /* 0x0000001e23677239 */ /* 0x000fe200000014ff */
[-C--:B------:R-:W-:Y:S02]  /*6dc0*/  IMAD R33, R83, R82.reuse, R33 ;  /* 0x0000005253217224 */ /* 0x080fe400078e0221 */
[----:B------:R-:W-:Y:S01]  /*6dd0*/  IMAD R34, R85, R82, R34 ;  /* 0x0000005255227224 */ /* 0x000fe200078e0222 */
[----:B------:R-:W-:Y:S01]  /*6de0*/  I2IP.S8.S32.SAT R103, R29, R28, R103 ;  /* 0x0000001c1d677239 */ /* 0x000fe20000001467 */
[C---:B------:R-:W-:Y:S01]  /*6df0*/  IMAD.U32 R83, R105.reuse, 0x10000, RZ ;  /* 0x0001000069537824 */ /* 0x040fe200078e00ff */
[----:B------:R-:W-:Y:S01]  /*6e00*/  SHF.L.U32 R85, R105, 0x8, RZ ;  /* 0x0000000869557819 */ /* 0x000fe200000006ff */
[----:B------:R-:W-:Y:S01]  /*6e10*/  IMAD R39, R81, R82, R39 ;  /* 0x0000005251277224 */ /* 0x000fe200078e0227 */
[----:B------:R-:W-:Y:S01]  /*6e20*/  MOV R81, R84 ;  /* 0x0000005400517202 */ /* 0x000fe20000000f00 */
[C---:B------:R-:W-:Y:S01]  /*6e30*/  IMAD R36, R78.reuse, R40, RZ ;  /* 0x000000284e247224 */ /* 0x040fe200078e02ff */
[----:B------:R-:W-:Y:S01]  /*6e40*/  SHF.R.S32.HI R83, RZ, 0x18, R83 ;  /* 0x00000018ff537819 */ /* 0x000fe20000011453 */
[C---:B------:R-:W-:Y:S01]  /*6e50*/  IMAD R37, R78.reuse, R41, RZ ;  /* 0x000000294e257224 */ /* 0x040fe200078e02ff */
[----:B------:R-:W-:Y:S01]  /*6e60*/  SHF.R.S32.HI R85, RZ, 0x18, R85 ;  /* 0x00000018ff557819 */ /* 0x000fe20000011455 */
[C---:B------:R-:W-:Y:S01]  /*6e70*/  IMAD R38, R78.reuse, R42, RZ ;  /* 0x0000002a4e267224 */ /* 0x040fe200078e02ff */
[----:B------:R1:W-:Y:S01]  /*6e80*/  STS.128 [R175+0x4200], R100 ;  /* 0x00420064af007388 */ /* 0x0003e20000000c00 */
[----:B------:R-:W-:Y:S01]  /*6e90*/  IMAD R36, R81, R82, R36 ;  /* 0x0000005251247224 */ /* 0x000fe200078e0224 */
[----:B------:R-:W-:Y:S01]  /*6ea0*/  I2IP.S8.S32.SAT R112, R39, R34, RZ ;  /* 0x0000002227707239 */ /* 0x000fe200000014ff */
[-C--:B------:R-:W-:Y:S01]  /*6eb0*/  IMAD R37, R83, R82.reuse, R37 ;  /* 0x0000005253257224 */ /* 0x080fe200078e0225 */
[----:B------:R-:W-:Y:S01]  /*6ec0*/  SHF.R.S32.HI R84, RZ, 0x18, R105 ;  /* 0x00000018ff547819 */ /* 0x000fe20000011469 */
[----:B------:R-:W-:Y:S01]  /*6ed0*/  IMAD R43, R78, R43, RZ ;  /* 0x0000002b4e2b7224 */ /* 0x000fe200078e02ff */
[C---:B------:R-:W-:Y:S01]  /*6ee0*/  SHF.L.U32 R83, R106.reuse, 0x10, RZ ;  /* 0x000000106a537819 */ /* 0x040fe200000006ff */
[----:B------:R-:W-:Y:S01]  /*6ef0*/  IMAD R38, R85, R82, R38 ;  /* 0x0000005255267224 */ /* 0x000fe200078e0226 */
[----:B------:R-:W-:Y:S01]  /*6f00*/  PRMT R81, R106, 0x8880, RZ ;  /* 0x000088806a517816 */ /* 0x000fe200000000ff */
[----:B------:R-:W-:Y:S01]  /*6f10*/  IMAD R40, R78, R44, RZ ;  /* 0x0000002c4e287224 */ /* 0x000fe200078e02ff */
[----:B------:R-:W-:Y:S01]  /*6f20*/  SHF.L.U32 R85, R106, 0x8, RZ ;  /* 0x000000086a557819 */ /* 0x000fe200000006ff */
[----:B------:R-:W-:Y:S01]  /*6f30*/  IMAD R41, R78, R45, RZ ;  /* 0x0000002d4e297224 */ /* 0x000fe200078e02ff */
[----:B------:R-:W-:Y:S01]  /*6f40*/  SHF.R.S32.HI R83, RZ, 0x18, R83 ;  /* 0x00000018ff537819 */ /* 0x000fe20000011453 */
[----:B------:R-:W-:Y:S01]  /*6f50*/  IMAD R43, R84, R82, R43 ;  /* 0x00000052542b7224 */ /* 0x000fe200078e022b */
[----:B------:R-:W-:Y:S01]  /*6f60*/  SHF.R.S32.HI R85, RZ, 0x18, R85 ;  /* 0x00000018ff557819 */ /* 0x000fe20000011455 */
[C---:B------:R-:W-:Y:S01]  /*6f70*/  IMAD R42, R78.reuse, R46, RZ ;  /* 0x0000002e4e2a7224 */ /* 0x040fe200078e02ff */
[----:B------:R-:W-:Y:S01]  /*6f80*/  I2IP.S8.S32.SAT R112, R33, R32, R112 ;  /* 0x0000002021707239 */ /* 0x000fe20000001470 */
[----:B------:R-:W-:Y:S01]  /*6f90*/  IMAD R40, R81, R82, R40 ;  /* 0x0000005251287224 */ /* 0x000fe200078e0228 */
[----:B------:R-:W-:Y:S01]  /*6fa0*/  SHF.R.S32.HI R84, RZ, 0x18, R106 ;  /* 0x00000018ff547819 */ /* 0x000fe2000001146a */
[----:B------:R-:W-:Y:S01]  /*6fb0*/  IMAD R47, R78, R47, RZ ;  /* 0x0000002f4e2f7224 */ /* 0x000fe200078e02ff */
[----:B------:R-:W-:Y:S01]  /*6fc0*/  I2IP.S8.S32.SAT R113, R43, R38, RZ ;  /* 0x000000262b717239 */ /* 0x000fe200000014ff */
[-C--:B------:R-:W-:Y:S01]  /*6fd0*/  IMAD R41, R83, R82.reuse, R41 ;  /* 0x0000005253297224 */ /* 0x080fe200078e0229 */
[----:B------:R-:W-:Y:S01]  /*6fe0*/  PRMT R81, R107, 0x8880, RZ ;  /* 0x000088806b517816 */ /* 0x000fe200000000ff */
[-C--:B------:R-:W-:Y:S01]  /*6ff0*/  IMAD R42, R85, R82.reuse, R42 ;  /* 0x00000052552a7224 */ /* 0x080fe200078e022a */
[----:B------:R-:W-:Y:S01]  /*7000*/  SHF.L.U32 R83, R107, 0x10, RZ ;  /* 0x000000106b537819 */ /* 0x000fe200000006ff */
[----:B------:R-:W-:Y:S01]  /*7010*/  IMAD R47, R84, R82, R47 ;  /* 0x00000052542f7224 */ /* 0x000fe200078e022f */
[----:B------:R-:W-:Y:S01]  /*7020*/  I2IP.S8.S32.SAT R113, R37, R36, R113 ;  /* 0x0000002425717239 */ /* 0x000fe20000001471 */
[C---:B------:R-:W-:Y:S01]  /*7030*/  IMAD R44, R78.reuse, R48, RZ ;  /* 0x000000304e2c7224 */ /* 0x040fe200078e02ff */
[----:B------:R-:W-:Y:S01]  /*7040*/  SHF.R.S32.HI R83, RZ, 0x18, R83 ;  /* 0x00000018ff537819 */ /* 0x000fe20000011453 */
[----:B------:R-:W-:Y:S01]  /*7050*/  IMAD.SHL.U32 R84, R107, 0x100, RZ ;  /* 0x000001006b547824 */ /* 0x000fe200078e00ff */
[----:B------:R-:W-:Y:S01]  /*7060*/  I2IP.S8.S32.SAT R114, R47, R42, RZ ;  /* 0x0000002a2f727239 */ /* 0x000fe200000014ff */
[----:B------:R-:W-:Y:S01]  /*7070*/  IMAD R45, R78, R49, RZ ;  /* 0x000000314e2d7224 */ /* 0x000fe200078e02ff */
[----:B------:R-:W-:Y:S01]  /*7080*/  PRMT R85, R108, 0x8880, RZ ;  /* 0x000088806c557816 */ /* 0x000fe200000000ff */
[----:B------:R-:W-:Y:S01]  /*7090*/  IMAD R44, R81, R82, R44 ;  /* 0x00000052512c7224 */ /* 0x000fe200078e022c */
[----:B------:R-:W-:Y:S01]  /*70a0*/  SHF.R.S32.HI R81, RZ, 0x18, R84 ;  /* 0x00000018ff517819 */ /* 0x000fe20000011454 */
[C---:B------:R-:W-:Y:S01]  /*70b0*/  IMAD R46, R78.reuse, R50, RZ ;  /* 0x000000324e2e7224 */ /* 0x040fe200078e02ff */
[----:B------:R-:W-:Y:S01]  /*70c0*/  I2IP.S8.S32.SAT R114, R41, R40, R114 ;  /* 0x0000002829727239 */ /* 0x000fe20000001472 */
[----:B------:R-:W-:Y:S01]  /*70d0*/  IMAD R45, R83, R82, R45 ;  /* 0x00000052532d7224 */ /* 0x000fe200078e022d */
[----:B------:R-:W-:Y:S01]  /*70e0*/  SHF.R.S32.HI R83, RZ, 0x18, R107 ;  /* 0x00000018ff537819 */ /* 0x000fe2000001146b */
[----:B------:R-:W-:Y:S01]  /*70f0*/  IMAD R51, R78, R51, RZ ;  /* 0x000000334e337224 */ /* 0x000fe200078e02ff */
[----:B------:R-:W-:Y:S01]  /*7100*/  SHF.L.U32 R84, R108, 0x8, RZ ;  /* 0x000000086c547819 */ /* 0x000fe200000006ff */
[C---:B------:R-:W-:Y:S02]  /*7110*/  IMAD R48, R78.reuse, R52, RZ ;  /* 0x000000344e307224 */ /* 0x040fe400078e02ff */
[-C--:B------:R-:W-:Y:S01]  /*7120*/  IMAD R46, R81, R82.reuse, R46 ;  /* 0x00000052512e7224 */ /* 0x080fe200078e022e */
[----:B------:R-:W-:Y:S01]  /*7130*/  SHF.R.S32.HI R81, RZ, 0x18, R86 ;  /* 0x00000018ff517819 */ /* 0x000fe20000011456 */
[C---:B------:R-:W-:Y:S01]  /*7140*/  IMAD R49, R78.reuse, R53, RZ ;  /* 0x000000354e317224 */ /* 0x040fe200078e02ff */
[----:B------:R-:W-:Y:S01]  /*7150*/  SHF.R.S32.HI R86, RZ, 0x18, R111 ;  /* 0x00000018ff567819 */ /* 0x000fe2000001146f */
[----:B------:R-:W-:Y:S01]  /*7160*/  IMAD R51, R83, R82, R51 ;  /* 0x0000005253337224 */ /* 0x000fe200078e0233 */
[----:B------:R-:W-:Y:S01]  /*7170*/  SHF.R.S32.HI R83, RZ, 0x18, R84 ;  /* 0x00000018ff537819 */ /* 0x000fe20000011454 */
[C---:B------:R-:W-:Y:S01]  /*7180*/  IMAD R50, R78.reuse, R54, RZ ;  /* 0x000000364e327224 */ /* 0x040fe200078e02ff */
[----:B------:R-:W-:Y:S01]  /*7190*/  SHF.R.S32.HI R84, RZ, 0x18, R108 ;  /* 0x00000018ff547819 */ /* 0x000fe2000001146c */
[----:B------:R-:W-:Y:S01]  /*71a0*/  IMAD R48, R85, R82, R48 ;  /* 0x0000005255307224 */ /* 0x000fe200078e0230 */
[----:B------:R-:W-:Y:S01]  /*71b0*/  I2IP.S8.S32.SAT R115, R51, R46, RZ ;  /* 0x0000002e33737239 */ /* 0x000fe200000014ff */
[C---:B------:R-:W-:Y:S01]  /*71c0*/  IMAD R55, R78.reuse, R55, RZ ;  /* 0x000000374e377224 */ /* 0x040fe200078e02ff */
[----:B------:R-:W-:Y:S01]  /*71d0*/  SHF.L.U32 R85, R109, 0x10, RZ ;  /* 0x000000106d557819 */ /* 0x000fe200000006ff */
[----:B------:R-:W-:Y:S01]  /*71e0*/  IMAD R49, R81, R82, R49 ;  /* 0x0000005251317224 */ /* 0x000fe200078e0231 */
[----:B------:R-:W-:Y:S01]  /*71f0*/  PRMT R81, R109, 0x8880, RZ ;  /* 0x000088806d517816 */ /* 0x000fe200000000ff */
[----:B------:R-:W-:Y:S01]  /*7200*/  IMAD R52, R78, R56, RZ ;  /* 0x000000384e347224 */ /* 0x000fe200078e02ff */
[----:B------:R-:W-:Y:S01]  /*7210*/  I2IP.S8.S32.SAT R115, R45, R44, R115 ;  /* 0x0000002c2d737239 */ /* 0x000fe20000001473 */
[-C--:B------:R-:W-:Y:S01]  /*7220*/  IMAD R50, R83, R82.reuse, R50 ;  /* 0x0000005253327224 */ /* 0x080fe200078e0232 */
[----:B------:R-:W-:Y:S01]  /*7230*/  SHF.R.S32.HI R83, RZ, 0x18, R85 ;  /* 0x00000018ff537819 */ /* 0x000fe20000011455 */
[-C--:B------:R-:W-:Y:S01]  /*7240*/  IMAD R55, R84, R82.reuse, R55 ;  /* 0x0000005254377224 */ /* 0x080fe200078e0237 */
[----:B------:R-:W-:Y:S01]  /*7250*/  PRMT R85, R110, 0x8880, RZ ;  /* 0x000088806e557816 */ /* 0x000fe200000000ff */
[----:B------:R-:W-:Y:S01]  /*7260*/  IMAD R52, R81, R82, R52 ;  /* 0x0000005251347224 */ /* 0x000fe200078e0234 */
[----:B------:R-:W-:Y:S01]  /*7270*/  SHF.L.U32 R81, R109, 0x8, RZ ;  /* 0x000000086d517819 */ /* 0x000fe200000006ff */
[C---:B------:R-:W-:Y:S01]  /*7280*/  IMAD R53, R78.reuse, R57, RZ ;  /* 0x000000394e357224 */ /* 0x040fe200078e02ff */
[----:B------:R1:W-:Y:S01]  /*7290*/  STS.128 [R174+0x4200], R112 ;  /* 0x00420070ae007388 */ /* 0x0003e20000000c00 */
[----:B------:R-:W-:Y:S01]  /*72a0*/  IMAD R54, R78, R58, RZ ;  /* 0x0000003a4e367224 */ /* 0x000fe200078e02ff */
[----:B------:R-:W-:Y:S01]  /*72b0*/  SHF.R.S32.HI R81, RZ, 0x18, R81 ;  /* 0x00000018ff517819 */ /* 0x000fe20000011451 */
[----:B------:R-:W-:Y:S01]  /*72c0*/  IMAD R53, R83, R82, R53 ;  /* 0x0000005253357224 */ /* 0x000fe200078e0235 */
[----:B------:R-:W-:Y:S01]  /*72d0*/  SHF.L.U32 R84, R110, 0x10, RZ ;  /* 0x000000106e547819 */ /* 0x000fe200000006ff */
[C---:B------:R-:W-:Y:S01]  /*72e0*/  IMAD R59, R78.reuse, R59, RZ ;  /* 0x0000003b4e3b7224 */ /* 0x040fe200078e02ff */
[----:B------:R-:W-:Y:S01]  /*72f0*/  SHF.R.S32.HI R83, RZ, 0x18, R109 ;  /* 0x00000018ff537819 */ /* 0x000fe2000001146d */
[C---:B------:R-:W-:Y:S01]  /*7300*/  IMAD R56, R78.reuse, R60, RZ ;  /* 0x0000003c4e387224 */ /* 0x040fe200078e02ff */
[----:B------:R-:W-:Y:S01]  /*7310*/  I2IP.S8.S32.SAT R120, R55, R50, RZ ;  /* 0x0000003237787239 */ /* 0x000fe200000014ff */
[----:B------:R-:W-:Y:S01]  /*7320*/  IMAD R54, R81, R82, R54 ;  /* 0x0000005251367224 */ /* 0x000fe200078e0236 */
[----:B------:R-:W-:Y:S01]  /*7330*/  SHF.R.S32.HI R84, RZ, 0x18, R84 ;  /* 0x00000018ff547819 */ /* 0x000fe20000011454 */
[----:B------:R-:W-:Y:S01]  /*7340*/  IMAD R57, R78, R61, RZ ;  /* 0x0000003d4e397224 */ /* 0x000fe200078e02ff */
[----:B------:R-:W-:Y:S01]  /*7350*/  I2IP.S8.S32.SAT R120, R49, R48, R120 ;  /* 0x0000003031787239 */ /* 0x000fe20000001478 */
[-C--:B------:R-:W-:Y:S01]  /*7360*/  IMAD R59, R83, R82.reuse, R59 ;  /* 0x00000052533b7224 */ /* 0x080fe200078e023b */
[----:B------:R-:W-:Y:S01]  /*7370*/  PRMT R83, R111, 0x8880, RZ ;  /* 0x000088806f537816 */ /* 0x000fe200000000ff */
[-C--:B------:R-:W-:Y:S01]  /*7380*/  IMAD R56, R85, R82.reuse, R56 ;  /* 0x0000005255387224 */ /* 0x080fe200078e0238 */
[----:B------:R-:W-:Y:S01]  /*7390*/  SHF.R.S32.HI R81, RZ, 0x18, R110 ;  /* 0x00000018ff517819 */ /* 0x000fe2000001146e */
[----:B------:R-:W-:Y:S01]  /*73a0*/  IMAD R57, R84, R82, R57 ;  /* 0x0000005254397224 */ /* 0x000fe200078e0239 */
[----:B------:R-:W-:Y:S01]  /*73b0*/  I2IP.S8.S32.SAT R121, R59, R54, RZ ;  /* 0x000000363b797239 */ /* 0x000fe200000014ff */
[C---:B------:R-:W-:Y:S01]  /*73c0*/  IMAD R58, R78.reuse, R62, RZ ;  /* 0x0000003e4e3a7224 */ /* 0x040fe200078e02ff */
[C---:B------:R-:W-:Y:S01]  /*73d0*/  SHF.L.U32 R85, R111.reuse, 0x8, RZ ;  /* 0x000000086f557819 */ /* 0x040fe200000006ff */
[----:B------:R-:W-:Y:S01]  /*73e0*/  IMAD.U32 R84, R111, 0x10000, RZ ;  /* 0x000100006f547824 */ /* 0x000fe200078e00ff */
[----:B------:R-:W-:Y:S01]  /*73f0*/  I2IP.S8.S32.SAT R121, R53, R52, R121 ;  /* 0x0000003435797239 */ /* 0x000fe20000001479 */
[C---:B------:R-:W-:Y:S01]  /*7400*/  IMAD R63, R78.reuse, R63, RZ ;  /* 0x0000003f4e3f7224 */ /* 0x040fe200078e02ff */
[----:B------:R-:W-:Y:S01]  /*7410*/  SHF.R.S32.HI R85, RZ, 0x18, R85 ;  /* 0x00000018ff557819 */ /* 0x000fe20000011455 */
[C---:B------:R-:W-:Y:S01]  /*7420*/  IMAD R60, R78.reuse, R64, RZ ;  /* 0x000000404e3c7224 */ /* 0x040fe200078e02ff */
[----:B------:R-:W-:Y:S01]  /*7430*/  SHF.R.S32.HI R84, RZ, 0x18, R84 ;  /* 0x00000018ff547819 */ /* 0x000fe20000011454 */
[-C--:B------:R-:W-:Y:S02]  /*7440*/  IMAD R58, R87, R82.reuse, R58 ;  /* 0x00000052573a7224 */ /* 0x080fe400078e023a */
[C---:B------:R-:W-:Y:S02]  /*7450*/  IMAD R61, R78.reuse, R65, RZ ;  /* 0x000000414e3d7224 */ /* 0x040fe400078e02ff */
[-C--:B------:R-:W-:Y:S02]  /*7460*/  IMAD R63, R81, R82.reuse, R63 ;  /* 0x00000052513f7224 */ /* 0x080fe400078e023f */
[----:B------:R-:W-:Y:S02]  /*7470*/  IMAD R60, R83, R82, R60 ;  /* 0x00000052533c7224 */ /* 0x000fe400078e023c */
[----:B------:R-:W-:Y:S01]  /*7480*/  IMAD R62, R78, R66, RZ ;  /* 0x000000424e3e7224 */ /* 0x000fe200078e02ff */
[----:B------:R-:W-:Y:S01]  /*7490*/  I2IP.S8.S32.SAT R122, R63, R58, RZ ;  /* 0x0000003a3f7a7239 */ /* 0x000fe200000014ff */
[----:B------:R-:W-:Y:S02]  /*74a0*/  IMAD R61, R84, R82, R61 ;  /* 0x00000052543d7224 */ /* 0x000fe400078e023d */
[----:B------:R-:W-:Y:S01]  /*74b0*/  IMAD R67, R78, R67, RZ ;  /* 0x000000434e437224 */ /* 0x000fe200078e02ff */
[----:B------:R-:W-:Y:S01]  /*74c0*/  I2IP.S8.S32.SAT R122, R57, R56, R122 ;  /* 0x00000038397a7239 */ /* 0x000fe2000000147a */
[-C--:B------:R-:W-:Y:S02]  /*74d0*/  IMAD R62, R85, R82.reuse, R62 ;  /* 0x00000052553e7224 */ /* 0x080fe400078e023e */
[----:B------:R-:W-:Y:S05]  /*74e0*/  IMAD R67, R86, R82, R67 ;  /* 0x0000005256437224 */ /* 0x000fea00078e0243 */
[----:B------:R-:W-:Y:S04]  /*74f0*/  I2IP.S8.S32.SAT R123, R67, R62, RZ ;  /* 0x0000003e437b7239 */ /* 0x000fe800000014ff */
[----:B------:R-:W-:Y:S05]  /*7500*/  I2IP.S8.S32.SAT R123, R61, R60, R123 ;  /* 0x0000003c3d7b7239 */ /* 0x000fea000000147b */
[----:B------:R1:W-:Y:S01]  /*7510*/  STS.128 [R173+0x4200], R120 ;  /* 0x00420078ad007388 */ /* 0x0003e20000000c00 */
[----:B------:R-:W-:Y:S01]  /*7520*/  @!PT LDS RZ, [RZ] ;  /* 0x00000000fffff984 */ /* 0x000fe20000000800 */
[----:B------:R-:W-:Y:S01]  /*7530*/  @!PT LDS RZ, [RZ] ;  /* 0x00000000fffff984 */ /* 0x000fe20000000800 */
[----:B------:R-:W-:Y:S01]  /*7540*/  @!PT LDS RZ, [RZ] ;  /* 0x00000000fffff984 */ /* 0x000fe20000000800 */
[----:B------:R-:W-:Y:S01]  /*7550*/  @!PT LDS RZ, [RZ] ;  /* 0x00000000fffff984 */ /* 0x000fe20000000800 */
[----:B------:R2:W-:Y:S07]  /*7560*/  MEMBAR.ALL.CTA ;  /* 0x0000000000007992 */ /* 0x0005ee0000008000 */
[----:B--2---:R-:W2:Y:S02]  /*7570*/  FENCE.VIEW.ASYNC.S ;  /* 0x00000000000073c6 */ /* 0x004ea40000000000 */
[----:B--2---:R-:W-:Y:S06]  /*7580*/  BAR.SYNC.DEFER_BLOCKING 0x1, 0x80 ;  /* 0x0042000000007b1d */ /* 0x004fec0000010000 */
[----:B------:R-:W-:Y:S05]  /*7590*/  @P0 BRA `(.L_x_113) ;  /* 0x0000000000280947 */ /* 0x000fea0003800000 */
[----:B------:R-:W-:Y:S02]  /*75a0*/  UIADD3 UR4, UPT, UPT, UR49, 0x4200, URZ ;  /* 0x0000420031047890 */ /* 0x000fe4000fffe0ff */
[----:B------:R-:W-:Y:S01]  /*75b0*/  UIADD3 UR6, UP0, UPT, UR52, 0x680, URZ ;  /* 0x0000068034067890 */ /* 0x000fe2000ff1e0ff */
[----:B------:R-:W-:Y:S03]  /*75c0*/  UMOV UR43, UR36 ;  /* 0x00000024002b7c82 */ /* 0x000fe60008000000 */
[----:B------:R-:W-:Y:S01]  /*75d0*/  MOV R168, UR4 ;  /* 0x0000000400a87c02 */ /* 0x000fe20008000f00 */
[----:B------:R-:W-:Y:S03]  /*75e0*/  UIADD3.X UR7, UPT, UPT, URZ, UR53, URZ, UP0, !UPT ;  /* 0x00000035ff077290 */ /* 0x000fe600087fe4ff */
[----:B------:R-:W-:Y:S11]  /*75f0*/  R2UR UR40, R168 ;  /* 0x00000000a82872ca */ /* 0x000ff600000e0000 */
[----:B------:R-:W-:Y:S02]  /*7600*/  @!UPT UIADD3 URZ, UPT, UPT, URZ, URZ, URZ ;  /* 0x000000fffffff290 */ /* 0x000fe4000fffe0ff */
[----:B------:R2:W-:Y:S01]  /*7610*/  UTMASTG.3D [UR40], [UR6] ;  /* 0x00000028060073b5 */ /* 0x0005e20008010000 */
[----:B------:R0:W-:Y:S01]  /*7620*/  UTMACMDFLUSH ;  /* 0x00000000000079b7 */ /* 0x0001e20000000000 */
[----:B--2---:R-:W-:Y:S04]  /*7630*/  DEPBAR.LE SB0, 0x1 ;  /* 0x000080400000791a */ /* 0x004fe80000000000 */
.L_x_113:
[----:B------:R-:W-:Y:S05]  /*7640*/  BSYNC.RECONVERGENT B0 ;  /* 0x0000000000007941 */ /* 0x000fea0003800200 */
.L_x_112:
[----:B------:R-:W-:Y:S06]  /*7650*/  BAR.SYNC.DEFER_BLOCKING 0x1, 0x80 ;  /* 0x0042000000007b1d */ /* 0x000fec0000010000 */
[----:B------:R-:W2:Y:S01]  /*7660*/  @P6 SYNCS.PHASECHK.TRANS64.TRYWAIT P0, [R124+URZ+0x40], R125 ;  /* 0x0000407d7c0065a7 */ /* 0x000ea200080011ff */
[----:B------:R-:W-:Y:S01]  /*7670*/  BSSY B1, `(.L_x_114) ;  /* 0x0000023000017945 */ /* 0x000fe20003800000 */
[----:B--2---:R-:W-:Y:S03]  /*7680*/  @P6 SEL R116, RZ, 0x1, !P0 ;  /* 0x00000001ff746807 */ /* 0x004fe60004000000 */
[----:B------:R-:W-:Y:S05]  /*7690*/  @!P6 BRA `(.L_x_115) ;  /* 0x000000000080e947 */ /* 0x000fea0003800000 */
[----:B------:R-:W-:Y:S01]  /*76a0*/  ISETP.NE.AND P1, PT, R117, RZ, PT ;  /* 0x000000ff7500720c */ /* 0x000fe20003f25270 */
[----:B------:R-:W-:Y:S01]  /*76b0*/  BSSY B0, `(.L_x_116) ;  /* 0x000000a000007945 */ /* 0x000fe20003800000 */
[----:B------:R-:W-:Y:S11]  /*76c0*/  ISETP.NE.AND P0, PT, R116, RZ, PT ;  /* 0x000000ff7400720c */ /* 0x000ff60003f05270 */
[----:B------:R-:W-:Y:S04]  /*76d0*/  @P1 IMAD R119, R162, 0x2000, R119 ;  /* 0x00002000a2771824 */ /* 0x000fe800078e0277 */
[--C-:B------:R-:W-:Y:S01]  /*76e0*/  @P1 IMAD.IADD R118, R118, 0x1, R119.reuse ;  /* 0x0000000176761824 */ /* 0x100fe200078e0277 */
[----:B------:R-:W-:Y:S01]  /*76f0*/  @P1 IADD3 R2, PT, PT, R167, R119, RZ ;  /* 0x00000077a7021210 */ /* 0x000fe20007ffe0ff */
[----:B------:R-:W-:Y:S01]  /*7700*/  @P1 IMAD.IADD R0, R166, 0x1, R119 ;  /* 0x00000001a6001824 */ /* 0x000fe200078e0277 */
[----:B------:R-:W-:Y:S06]  /*7710*/  @P0 BRA `(.L_x_117) ;  /* 0x00000000000c0947 */ /* 0x000fec0003800000 */
[----:B------:R-:W-:Y:S04]  /*7720*/  SHF.L.U32 R3, R161, 0x1f, RZ ;  /* 0x0000001fa1037819 */ /* 0x000fe800000006ff */
[----:B------:R-:W2:Y:S02]  /*7730*/  SYNCS.PHASECHK.TRANS64.TRYWAIT P0, [R124+URZ+0x40], R3 ;  /* 0x000040037c0075a7 */ /* 0x000ea400080011ff */
[----:B--2---:R-:W-:Y:S05]  /*7740*/  @!P0 BRA `(.L_x_118) ;  /* 0x0000002000408947 */ /* 0x004fea0003800000 */
.L_x_117:
[----:B------:R-:W-:Y:S05]  /*7750*/  BSYNC B0 ;  /* 0x0000000000007941 */ /* 0x000fea0003800000 */
.L_x_116:
[----:B------:R-:W-:Y:S01]  /*7760*/  ISETP.NE.AND P0, PT, R117, RZ, PT ;  /* 0x000000ff7500720c */ /* 0x000fe20003f05270 */
[----:B--2---:R-:W-:Y:S02]  /*7770*/  VIADD R124, R124, 0x50 ;  /* 0x000000507c7c7836 */ /* 0x004fe40000000000 */
[----:B------:R-:W-:Y:S02]  /*7780*/  IMAD.U32 R3, RZ, RZ, UR37 ;  /* 0x00000025ff037e24 */ /* 0x000fe4000f8e00ff */
[----:B------:R-:W-:Y:S03]  /*7790*/  VIADD R162, R162, 0x1 ;  /* 0x00000001a2a27836 */ /* 0x000fe60000000000 */
[----:B------:R-:W-:Y:S05]  /*77a0*/  PRMT R3, R3, 0x654, R124 ;  /* 0x0000065403037816 */ /* 0x000fea000000007c */
[----:B------:R2:W3:Y:S04]  /*77b0*/  @P0 LDS.128 R88, [R119+0x200] ;  /* 0x0002000077580984 */ /* 0x0004e80000000c00 */
[----:B------:R2:W4:Y:S04]  /*77c0*/  @P0 LDS.128 R96, [R2+0x200] ;  /* 0x0002000002600984 */ /* 0x0005280000000c00 */
        /* <DEDUP_REMOVED lines=9> */
[----:B------:R-:W-:Y:S02]  /*7860*/  SEL R4, RZ, 0x1, P0 ;  /* 0x00000001ff047807 */ /* 0x000fe40000000000 */
[----:B------:R-:W-:Y:S02]  /*7870*/  SEL R162, R162, RZ, P0 ;  /* 0x000000ffa2a27207 */ /* 0x000fe40000000000 */
[----:B------:R-:W-:Y:S01]  /*7880*/  LOP3.LUT R161, R161, R4, RZ, 0x3c, !PT ;  /* 0x00000004a1a17212 */ /* 0x000fe200078e3cff */
[----:B-----5:R2:W-:Y:S06]  /*7890*/  SYNCS.ARRIVE.TRANS64.RED.A1T0 RZ, [R3+URZ], RZ ;  /* 0x000000ff03ff79a7 */ /* 0x0205ec00081004ff */
.L_x_115:
[----:B------:R-:W-:Y:S05]  /*78a0*/  BSYNC B1 ;  /* 0x0000000000017941 */ /* 0x000fea0003800000 */
.L_x_114:
[----:B--2---:R-:W-:Y:S05]  /*78b0*/  VIADD R3, R80, 0x40 ;  /* 0x0000004050037836 */ /* 0x004fea0000000000 */
[----:B------:R-:W-:Y:S04]  /*78c0*/  SHF.R.U32.HI R3, RZ, 0x15, R3 ;  /* 0x00000015ff037819 */ /* 0x000fe80000011603 */
[----:B------:R-:W-:Y:S11]  /*78d0*/  LOP3.LUT P0, RZ, R3, 0x3, R156, 0x48, !PT ;  /* 0x0000000303ff7812 */ /* 0x000ff6000780489c */
[----:B------:R-:W-:Y:S02]  /*78e0*/  @!UPT UIADD3 URZ, UPT, UPT, URZ, URZ, URZ ;  /* 0x000000fffffff290 */ /* 0x000fe4000fffe0ff */
[----:B------:R-:W-:Y:S05]  /*78f0*/  @!P0 BRA `(.L_x_119) ;  /* 0x0000000000408947 */ /* 0x000fea0003800000 */
[----:B------:R-:W2:Y:S01]  /*7900*/  LDCU.64 UR8, c[0x4][0x70] ;  /* 0x01000e00ff0877ac */ /* 0x000ea20008000a00 */
[----:B------:R-:W-:Y:S01]  /*7910*/  MOV R3, 0x0 ;  /* 0x0000000000037802 */ /* 0x000fe20000000f00 */
[----:B------:R-:W-:Y:S02]  /*7920*/  HFMA2 R12, -RZ, RZ, 0, 5.9604644775390625e-08 ;  /* 0x00000001ff0c7431 */ /* 0x000fe400000001ff */
[----:B------:R-:W-:Y:S02]  /*7930*/  IMAD.MOV.U32 R8, RZ, RZ, 0x192 ;  /* 0x00000192ff087424 */ /* 0x000fe400078e00ff */
[----:B------:R-:W-:Y:S01]  /*7940*/  IMAD.MOV.U32 R13, RZ, RZ, RZ ;  /* 0x000000ffff0d7224 */ /* 0x000fe200078e00ff */
[----:B------:R-:W5:Y:S01]  /*7950*/  LDCU.64 UR6, c[0x4][0x78] ;  /* 0x01000f00ff0677ac */ /* 0x000f620008000a00 */
[----:B------:R-:W1:Y:S01]  /*7960*/  LDC.64 R2, c[0x4][R3] ;  /* 0x0100000003027b82 */ /* 0x000e620000000a00 */
[----:B------:R-:W3:Y:S01]  /*7970*/  LDCU.64 UR4, c[0x4][0x10] ;  /* 0x01000200ff0477ac */ /* 0x000ee20008000a00 */
[----:B--2---:R-:W-:Y:S01]  /*7980*/  MOV R5, UR9 ;  /* 0x0000000900057c02 */ /* 0x004fe20008000f00 */
[----:B------:R-:W-:Y:S01]  /*7990*/  IMAD.U32 R4, RZ, RZ, UR8 ;  /* 0x00000008ff047e24 */ /* 0x000fe2000f8e00ff */
[----:B-----5:R-:W-:Y:S01]  /*79a0*/  MOV R7, UR7 ;  /* 0x0000000700077c02 */ /* 0x020fe20008000f00 */
[----:B------:R-:W-:Y:S01]  /*79b0*/  IMAD.U32 R6, RZ, RZ, UR6 ;  /* 0x00000006ff067e24 */ /* 0x000fe2000f8e00ff */
[----:B---3--:R-:W-:Y:S01]  /*79c0*/  MOV R11, UR5 ;  /* 0x00000005000b7c02 */ /* 0x008fe20008000f00 */
[----:B------:R-:W-:Y:S02]  /*79d0*/  IMAD.U32 R10, RZ, RZ, UR4 ;  /* 0x00000004ff0a7e24 */ /* 0x000fe4000f8e00ff */
[----:B------:R-:W-:Y:S07]  /*79e0*/  LEPC R20, `(.L_x_119) ;  /* 0x000000001014794e */ /* 0x000fee0000000000 */
[----:B-1--4-:R-:W-:Y:S05]  /*79f0*/  CALL.ABS.NOINC R2 ;  /* 0x0000000002007343 */ /* 0x012fea0003c00000 */
.L_x_119:
[----:B------:R-:W-:Y:S01]  /*7a00*/  ISETP.NE.AND P0, PT, R169, RZ, PT ;  /* 0x000000ffa900720c */ /* 0x000fe20003f05270 */
[----:B------:R-:W-:Y:S05]  /*7a10*/  WARPSYNC.ALL ;  /* 0x0000000000007948 */ /* 0x000fea0003800000 */
[----:B------:R-:W-:Y:S01]  /*7a20*/  R2UR UR4, R80 ;  /* 0x00000000500472ca */ /* 0x000fe200000e0000 */
[----:B---3--:R-:W-:Y:S01]  /*7a30*/  IMAD.U32 R141, R90, 0x10000, RZ ;  /* 0x000100005a8d7824 */ /* 0x008fe200078e00ff */
[C---:B------:R-:W-:Y:S01]  /*7a40*/  SHF.L.U32 R83, R88.reuse, 0x10, RZ ;  /* 0x0000001058537819 */ /* 0x040fe200000006ff */
[----:B----4-:R-:W-:Y:S01]  /*7a50*/  IMAD.U32 R126, R99, 0x10000, RZ ;  /* 0x00010000637e7824 */ /* 0x010fe200078e00ff */
[----:B------:R-:W-:Y:S01]  /*7a60*/  PRMT R81, R88, 0x8880, RZ ;  /* 0x0000888058517816 */ /* 0x000fe200000000ff */
[----:B-1----:R-:W-:Y:S01]  /*7a70*/  IMAD.U32 R115, R108, 0x10000, RZ ;  /* 0x000100006c737824 */ /* 0x002fe200078e00ff */
[----:B------:R-:W-:Y:S01]  /*7a80*/  SHF.L.U32 R84, R88, 0x8, RZ ;  /* 0x0000000858547819 */ /* 0x000fe200000006ff */
[----:B------:R-:W-:Y:S01]  /*7a90*/  IMAD.SHL.U32 R134, R96, 0x100, RZ ;  /* 0x0000010060867824 */ /* 0x000fe200078e00ff */
[----:B------:R-:W-:Y:S01]  /*7aa0*/  SHF.R.S32.HI R83, RZ, 0x18, R83 ;  /* 0x00000018ff537819 */ /* 0x000fe20000011453 */
[----:B------:R-:W-:Y:S01]  /*7ab0*/  IMAD.SHL.U32 R119, R105, 0x100, RZ ;  /* 0x0000010069777824 */ /* 0x000fe200078e00ff */
[----:B------:R-:W-:Y:S01]  /*7ac0*/  SHF.R.S32.HI R84, RZ, 0x18, R84 ;  /* 0x00000018ff547819 */ /* 0x000fe20000011454 */
[----:B------:R-:W-:Y:S01]  /*7ad0*/  IMAD.SHL.U32 R92, R110, 0x100, RZ ;  /* 0x000001006e5c7824 */ /* 0x000fe200078e00ff */
[----:B------:R-:W-:Y:S01]  /*7ae0*/  SHF.R.S32.HI R85, RZ, 0x18, R88 ;  /* 0x00000018ff557819 */ /* 0x000fe20000011458 */
[----:B------:R-:W1:Y:S01]  /*7af0*/  LDTM.x64 R4, tmem[UR4+0x40] ;  /* 0x00004004000479ee */ /* 0x000e620008340000 */
[----:B------:R-:W-:Y:S01]  /*7b00*/  PRMT R145, R89, 0x8880, RZ ;  /* 0x0000888059917816 */ /* 0x000fe200000000ff */
[----:B------:R-:W-:Y:S01]  /*7b10*/  NOP ;  /* 0x0000000000007918 */ /* 0x000fe20000000000 */
[----:B------:R-:W-:Y:S01]  /*7b20*/  IADD3 R171, PT, PT, R171, 0xb0, RZ ;  /* 0x000000b0abab7810 */ /* 0x000fe20007ffe0ff */
[----:B------:R-:W-:Y:S01]  /*7b30*/  BSSY.RECONVERGENT B0, `(.L_x_120) ;  /* 0x000011b000007945 */ /* 0x000fe20003800200 */
[----:B------:R-:W-:Y:S02]  /*7b40*/  PRMT R102, R109, 0x8880, RZ ;  /* 0x000088806d667816 */ /* 0x000fe400000000ff */
[----:B------:R-:W-:Y:S02]  /*7b50*/  LOP3.LUT R171, R171, 0xfefffff8, RZ, 0xc0, !PT ;  /* 0xfefffff8abab7812 */ /* 0x000fe400078ec0ff */
[C---:B------:R-:W-:Y:S02]  /*7b60*/  SHF.L.U32 R100, R109.reuse, 0x10, RZ ;  /* 0x000000106d647819 */ /* 0x040fe400000006ff */
[----:B-1----:R1:W-:Y:S01]  /*7b70*/  SYNCS.ARRIVE.TRANS64.RED.A1T0 RZ, [R171+URZ], RZ ;  /* 0x000000ffabff79a7 */ /* 0x0023e200081004ff */
[C---:B------:R-:W-:Y:S02]  /*7b80*/  PRMT R130, R98.reuse, 0x8880, RZ ;  /* 0x0000888062827816 */ /* 0x040fe400000000ff */
[C---:B------:R-:W-:Y:S02]  /*7b90*/  SHF.L.U32 R129, R98.reuse, 0x10, RZ ;  /* 0x0000001062817819 */ /* 0x040fe400000006ff */
[----:B------:R-:W-:Y:S02]  /*7ba0*/  SHF.L.U32 R128, R98, 0x8, RZ ;  /* 0x0000000862807819 */ /* 0x000fe400000006ff */
[----:B------:R-:W-:Y:S02]  /*7bb0*/  SHF.R.S32.HI R95, RZ, 0x18, R98 ;  /* 0x00000018ff5f7819 */ /* 0x000fe40000011462 */
[----:B------:R-:W-:Y:S02]  /*7bc0*/  SHF.L.U32 R98, R109, 0x8, RZ ;  /* 0x000000086d627819 */ /* 0x000fe400000006ff */
[----:B------:R-:W-:Y:S01]  /*7bd0*/  SHF.L.U32 R144, R89, 0x10, RZ ;  /* 0x0000001059907819 */ /* 0x000fe200000006ff */
[----:B------:R-:W-:Y:S01]  /*7be0*/  IMAD R0, R78, R4, RZ ;  /* 0x000000044e007224 */ /* 0x000fe200078e02ff */
[----:B------:R-:W-:Y:S01]  /*7bf0*/  PRMT R142, R90, 0x8880, RZ ;  /* 0x000088805a8e7816 */ /* 0x000fe200000000ff */
[C---:B------:R-:W-:Y:S01]  /*7c00*/  IMAD R2, R78.reuse, R5, RZ ;  /* 0x000000054e027224 */ /* 0x040fe200078e02ff */
[----:B------:R-:W-:Y:S01]  /*7c10*/  SHF.R.S32.HI R4, RZ, 0x18, R144 ;  /* 0x00000018ff047819 */ /* 0x000fe20000011490 */
[C---:B------:R-:W-:Y:S01]  /*7c20*/  IMAD R3, R78.reuse, R6, RZ ;  /* 0x000000064e037224 */ /* 0x040fe200078e02ff */
[----:B------:R-:W-:Y:S01]  /*7c30*/  SHF.R.S32.HI R86, RZ, 0x18, R89 ;  /* 0x00000018ff567819 */ /* 0x000fe20000011459 */
[-C--:B------:R-:W-:Y:S01]  /*7c40*/  IMAD R0, R81, R82.reuse, R0 ;  /* 0x0000005251007224 */ /* 0x080fe200078e0200 */
[----:B------:R-:W-:Y:S01]  /*7c50*/  PRMT R139, R91, 0x8880, RZ ;  /* 0x000088805b8b7816 */ /* 0x000fe200000000ff */
[----:B------:R-:W-:Y:S01]  /*7c60*/  IMAD R7, R78, R7, RZ ;  /* 0x000000074e077224 */ /* 0x000fe200078e02ff */
[----:B------:R-:W-:Y:S01]  /*7c70*/  SHF.R.S32.HI R87, RZ, 0x18, R90 ;  /* 0x00000018ff577819 */ /* 0x000fe2000001145a */
[-C--:B------:R-:W-:Y:S01]  /*7c80*/  IMAD R2, R83, R82.reuse, R2 ;  /* 0x0000005253027224 */ /* 0x080fe200078e0202 */
[----:B------:R-:W-:Y:S01]  /*7c90*/  SHF.R.S32.HI R83, RZ, 0x18, R109 ;  /* 0x00000018ff537819 */ /* 0x000fe2000001146d */
[-C--:B------:R-:W-:Y:S01]  /*7ca0*/  IMAD R3, R84, R82.reuse, R3 ;  /* 0x0000005254037224 */ /* 0x080fe200078e0203 */
[----:B------:R-:W-:Y:S01]  /*7cb0*/  SHF.L.U32 R138, R91, 0x10, RZ ;  /* 0x000000105b8a7819 */ /* 0x000fe200000006ff */
[----:B------:R-:W-:Y:S01]  /*7cc0*/  IMAD R7, R85, R82, R7 ;  /* 0x0000005255077224 */ /* 0x000fe200078e0207 */
[----:B------:R-:W-:Y:S01]  /*7cd0*/  PRMT R136, R96, 0x8880, RZ ;  /* 0x0000888060887816 */ /* 0x000fe200000000ff */
[----:B------:R-:W-:Y:S01]  /*7ce0*/  IMAD R8, R78, R8, RZ ;  /* 0x000000084e087224 */ /* 0x000fe200078e02ff */
[----:B------:R-:W-:Y:S01]  /*7cf0*/  SHF.L.U32 R135, R96, 0x10, RZ ;  /* 0x0000001060877819 */ /* 0x000fe200000006ff */
[C---:B------:R-:W-:Y:S01]  /*7d00*/  IMAD R9, R78.reuse, R9, RZ ;  /* 0x000000094e097224 */ /* 0x040fe200078e02ff */
[----:B------:R-:W-:Y:S01]  /*7d10*/  I2IP.S8.S32.SAT R109, R7, R3, RZ ;  /* 0x00000003076d7239 */ /* 0x000fe200000014ff */
[C---:B------:R-:W-:Y:S01]  /*7d20*/  IMAD R10, R78.reuse, R10, RZ ;  /* 0x0000000a4e0a7224 */ /* 0x040fe200078e02ff */
[----:B------:R-:W-:Y:S01]  /*7d30*/  MOV R3, R145 ;  /* 0x0000009100037202 */ /* 0x000fe20000000f00 */
[C---:B------:R-:W-:Y:S01]  /*7d40*/  IMAD R7, R78.reuse, R20, RZ ;  /* 0x000000144e077224 */ /* 0x040fe200078e02ff */
[C---:B------:R-:W-:Y:S01]  /*7d50*/  PRMT R133, R97.reuse, 0x8880, RZ ;  /* 0x0000888061857816 */ /* 0x040fe200000000ff */
[----:B------:R-:W-:Y:S01]  /*7d60*/  IMAD R11, R78, R11, RZ ;  /* 0x0000000b4e0b7224 */ /* 0x000fe200078e02ff */
[----:B------:R-:W-:Y:S01]  /*7d70*/  SHF.L.U32 R132, R97, 0x10, RZ ;  /* 0x0000001061847819 */ /* 0x000fe200000006ff */
[----:B------:R-:W-:Y:S01]  /*7d80*/  IMAD R8, R3, R82, R8 ;  /* 0x0000005203087224 */ /* 0x000fe200078e0208 */
[----:B------:R-:W-:Y:S01]  /*7d90*/  MOV R3, R142 ;  /* 0x0000008e00037202 */ /* 0x000fe20000000f00 */
[----:B------:R-:W-:Y:S01]  /*7da0*/  IMAD R9, R4, R82, R9 ;  /* 0x0000005204097224 */ /* 0x000fe200078e0209 */
[----:B------:R-:W-:Y:S01]  /*7db0*/  SHF.R.S32.HI R4, RZ, 0x18, R141 ;  /* 0x00000018ff047819 */ /* 0x000fe2000001148d */
[C---:B------:R-:W-:Y:S01]  /*7dc0*/  IMAD R20, R78.reuse, R25, RZ ;  /* 0x000000194e147224 */ /* 0x040fe200078e02ff */
[----:B------:R-:W-:Y:S01]  /*7dd0*/  SHF.R.S32.HI R93, RZ, 0x18, R97 ;  /* 0x00000018ff5d7819 */ /* 0x000fe20000011461 */
[C---:B------:R-:W-:Y:S01]  /*7de0*/  IMAD R25, R78.reuse, R30, RZ ;  /* 0x0000001e4e197224 */ /* 0x040fe200078e02ff */
[----:B------:R-:W-:Y:S01]  /*7df0*/  PRMT R127, R99, 0x8880, RZ ;  /* 0x00008880637f7816 */ /* 0x000fe200000000ff */
[----:B------:R-:W-:Y:S01]  /*7e00*/  IMAD R12, R78, R12, RZ ;  /* 0x0000000c4e0c7224 */ /* 0x000fe200078e02ff */
[----:B------:R-:W-:Y:S01]  /*7e10*/  PRMT R124, R104, 0x8880, RZ ;  /* 0x00008880687c7816 */ /* 0x000fe200000000ff */
[----:B------:R-:W-:Y:S01]  /*7e20*/  IMAD R6, R78, R19, RZ ;  /* 0x000000134e067224 */ /* 0x000fe200078e02ff */
[----:B------:R-:W-:Y:S01]  /*7e30*/  SHF.L.U32 R123, R104, 0x10, RZ ;  /* 0x00000010687b7819 */ /* 0x000fe200000006ff */
[C---:B------:R-:W-:Y:S01]  /*7e40*/  IMAD R30, R78.reuse, R35, RZ ;  /* 0x000000234e1e7224 */ /* 0x040fe200078e02ff */
[C---:B------:R-:W-:Y:S01]  /*7e50*/  PRMT R121, R105.reuse, 0x8880, RZ ;  /* 0x0000888069797816 */ /* 0x040fe200000000ff */
[C---:B------:R-:W-:Y:S01]  /*7e60*/  IMAD R19, R78.reuse, R24, RZ ;  /* 0x000000184e137224 */ /* 0x040fe200078e02ff */
[----:B------:R-:W-:Y:S01]  /*7e70*/  SHF.L.U32 R120, R105, 0x10, RZ ;  /* 0x0000001069787819 */ /* 0x000fe200000006ff */
[----:B------:R-:W-:Y:S01]  /*7e80*/  IMAD R35, R78, R40, RZ ;  /* 0x000000284e237224 */ /* 0x000fe200078e02ff */
[----:B------:R-:W-:Y:S01]  /*7e90*/  PRMT R118, R106, 0x8880, RZ ;  /* 0x000088806a767816 */ /* 0x000fe200000000ff */
[C---:B------:R-:W-:Y:S01]  /*7ea0*/  IMAD R13, R78.reuse, R13, RZ ;  /* 0x0000000d4e0d7224 */ /* 0x040fe200078e02ff */
[----:B------:R-:W-:Y:S01]  /*7eb0*/  SHF.R.S32.HI R101, RZ, 0x18, R105 ;  /* 0x00000018ff657819 */ /* 0x000fe20000011469 */
[----:B------:R-:W-:Y:S01]  /*7ec0*/  IMAD R24, R78, R29, RZ ;  /* 0x0000001d4e187224 */ /* 0x000fe200078e02ff */
[----:B------:R-:W-:Y:S01]  /*7ed0*/  SHF.L.U32 R116, R106, 0x10, RZ ;  /* 0x000000106a747819 */ /* 0x000fe200000006ff */
[C---:B------:R-:W-:Y:S01]  /*7ee0*/  IMAD R40, R78.reuse, R45, RZ ;  /* 0x0000002d4e287224 */ /* 0x040fe200078e02ff */
[----:B------:R-:W-:Y:S01]  /*7ef0*/  PRMT R112, R107, 0x8880, RZ ;  /* 0x000088806b707816 */ /* 0x000fe200000000ff */
[C---:B------:R-:W-:Y:S01]  /*7f00*/  IMAD R29, R78.reuse, R34, RZ ;  /* 0x000000224e1d7224 */ /* 0x040fe200078e02ff */
[----:B------:R-:W-:Y:S01]  /*7f10*/  SHF.R.S32.HI R103, RZ, 0x18, R106 ;  /* 0x00000018ff677819 */ /* 0x000fe2000001146a */
[----:B------:R-:W-:Y:S01]  /*7f20*/  IMAD R45, R78, R50, RZ ;  /* 0x000000324e2d7224 */ /* 0x000fe200078e02ff */
[----:B------:R-:W-:Y:S01]  /*7f30*/  PRMT R117, R108, 0x8880, RZ ;  /* 0x000088806c757816 */ /* 0x000fe200000000ff */
[C---:B------:R-:W-:Y:S01]  /*7f40*/  IMAD R14, R78.reuse, R14, RZ ;  /* 0x0000000e4e0e7224 */ /* 0x040fe200078e02ff */
[----:B------:R-:W-:Y:S01]  /*7f50*/  SHF.R.S32.HI R105, RZ, 0x18, R107 ;  /* 0x00000018ff697819 */ /* 0x000fe2000001146b */
[C---:B------:R-:W-:Y:S01]  /*7f60*/  IMAD R34, R78.reuse, R39, RZ ;  /* 0x000000274e227224 */ /* 0x040fe200078e02ff */
[----:B------:R-:W-:Y:S01]  /*7f70*/  SHF.R.S32.HI R81, RZ, 0x18, R108 ;  /* 0x00000018ff517819 */ /* 0x000fe2000001146c */
[----:B------:R-:W-:Y:S01]  /*7f80*/  IMAD R50, R78, R55, RZ ;  /* 0x000000374e327224 */ /* 0x000fe200078e02ff */
[----:B------:R-:W-:Y:S01]  /*7f90*/  SHF.L.U32 R94, R110, 0x10, RZ ;  /* 0x000000106e5e7819 */ /* 0x000fe200000006ff */
[C---:B------:R-:W-:Y:S01]  /*7fa0*/  IMAD R39, R78.reuse, R44, RZ ;  /* 0x0000002c4e277224 */ /* 0x040fe200078e02ff */
[----:B------:R-:W-:Y:S01]  /*7fb0*/  SHF.L.U32 R143, R89, 0x8, RZ ;  /* 0x00000008598f7819 */ /* 0x000fe200000006ff */
[C---:B------:R-:W-:Y:S01]  /*7fc0*/  IMAD R55, R78.reuse, R60, RZ ;  /* 0x0000003c4e377224 */ /* 0x040fe200078e02ff */
[----:B------:R-:W-:Y:S01]  /*7fd0*/  SHF.R.S32.HI R89, RZ, 0x18, R91 ;  /* 0x00000018ff597819 */ /* 0x000fe2000001145b */
[C---:B------:R-:W-:Y:S01]  /*7fe0*/  IMAD R15, R78.reuse, R15, RZ ;  /* 0x0000000f4e0f7224 */ /* 0x040fe200078e02ff */
[----:B------:R-:W-:Y:S01]  /*7ff0*/  SHF.R.S32.HI R5, RZ, 0x18, R143 ;  /* 0x00000018ff057819 */ /* 0x000fe2000001148f */
[C---:B------:R-:W-:Y:S01]  /*8000*/  IMAD R44, R78.reuse, R49, RZ ;  /* 0x000000314e2c7224 */ /* 0x040fe200078e02ff */
[----:B------:R-:W-:Y:S01]  /*8010*/  SHF.R.S32.HI R85, RZ, 0x18, R110 ;  /* 0x00000018ff557819 */ /* 0x000fe2000001146e */
[----:B------:R-:W-:Y:S01]  /*8020*/  IMAD R60, R78, R65, RZ ;  /* 0x000000414e3c7224 */ /* 0x000fe200078e02ff */
[----:B------:R-:W-:Y:S01]  /*8030*/  SHF.L.U32 R140, R90, 0x8, RZ ;  /* 0x000000085a8c7819 */ /* 0x000fe200000006ff */
[-C--:B------:R-:W-:Y:S01]  /*8040*/  IMAD R10, R5, R82.reuse, R10 ;  /* 0x00000052050a7224 */ /* 0x080fe200078e020a */
[----:B------:R-:W-:Y:S01]  /*8050*/  PRMT R90, R111, 0x8880, RZ ;  /* 0x000088806f5a7816 */ /* 0x000fe200000000ff */
[-C--:B------:R-:W-:Y:S01]  /*8060*/  IMAD R11, R86, R82.reuse, R11 ;  /* 0x00000052560b7224 */ /* 0x080fe200078e020b */
[----:B------:R-:W-:Y:S01]  /*8070*/  SHF.R.S32.HI R5, RZ, 0x18, R140 ;  /* 0x00000018ff057819 */ /* 0x000fe2000001148c */
[-C--:B------:R-:W-:Y:S01]  /*8080*/  IMAD R12, R3, R82.reuse, R12 ;  /* 0x00000052030c7224 */ /* 0x080fe200078e020c */
[----:B------:R-:W-:Y:S01]  /*8090*/  SHF.L.U32 R88, R111, 0x10, RZ ;  /* 0x000000106f587819 */ /* 0x000fe200000006ff */
[----:B------:R-:W-:Y:S01]  /*80a0*/  IMAD R13, R4, R82, R13 ;  /* 0x00000052040d7224 */ /* 0x000fe200078e020d */
[----:B------:R-:W-:Y:S01]  /*80b0*/  I2IP.S8.S32.SAT R65, R11, R10, RZ ;  /* 0x0000000a0b417239 */ /* 0x000fe200000014ff */
[C---:B------:R-:W-:Y:S01]  /*80c0*/  IMAD R49, R78.reuse, R54, RZ ;  /* 0x000000364e317224 */ /* 0x040fe200078e02ff */
[----:B------:R-:W-:Y:S01]  /*80d0*/  SHF.L.U32 R137, R91, 0x8, RZ ;  /* 0x000000085b897819 */ /* 0x000fe200000006ff */
[----:B------:R-:W-:Y:S01]  /*80e0*/  IMAD R14, R5, R82, R14 ;  /* 0x00000052050e7224 */ /* 0x000fe200078e020e */
[----:B------:R-:W-:Y:S01]  /*80f0*/  I2IP.S8.S32.SAT R65, R9, R8, R65 ;  /* 0x0000000809417239 */ /* 0x000fe20000001441 */
[C---:B------:R-:W-:Y:S01]  /*8100*/  IMAD R3, R78.reuse, R16, RZ ;  /* 0x000000104e037224 */ /* 0x040fe200078e02ff */
[----:B------:R-:W-:Y:S01]  /*8110*/  SHF.R.S32.HI R11, RZ, 0x18, R138 ;  /* 0x00000018ff0b7819 */ /* 0x000fe2000001148a */
[C---:B------:R-:W-:Y:S01]  /*8120*/  IMAD R54, R78.reuse, R59, RZ ;  /* 0x0000003b4e367224 */ /* 0x040fe200078e02ff */
[----:B------:R-:W-:Y:S01]  /*8130*/  SHF.R.S32.HI R9, RZ, 0x18, R135 ;  /* 0x00000018ff097819 */ /* 0x000fe20000011487 */
[----:B------:R-:W-:Y:S01]  /*8140*/  IMAD.MOV.U32 R10, RZ, RZ, R139 ;  /* 0x000000ffff0a7224 */ /* 0x000fe200078e008b */
[----:B------:R-:W-:Y:S01]  /*8150*/  SHF.R.S32.HI R8, RZ, 0x18, R134 ;  /* 0x00000018ff087819 */ /* 0x000fe20000011486 */
[----:B------:R-:W-:Y:S01]  /*8160*/  IMAD R59, R78, R64, RZ ;  /* 0x000000404e3b7224 */ /* 0x000fe200078e02ff */
[----:B------:R-:W-:Y:S01]  /*8170*/  I2IP.S8.S32.SAT R64, R2, R0, R109 ;  /* 0x0000000002407239 */ /* 0x000fe2000000146d */
[----:B------:R-:W-:Y:S01]  /*8180*/  IMAD R15, R87, R82, R15 ;  /* 0x00000052570f7224 */ /* 0x000fe200078e020f */
[----:B------:R-:W-:Y:S01]  /*8190*/  MOV R2, R136 ;  /* 0x0000008800027202 */ /* 0x000fe20000000f00 */
[C---:B------:R-:W-:Y:S01]  /*81a0*/  IMAD R4, R78.reuse, R17, RZ ;  /* 0x000000114e047224 */ /* 0x040fe200078e02ff */
[----:B------:R-:W-:Y:S01]  /*81b0*/  SHF.R.S32.HI R0, RZ, 0x18, R137 ;  /* 0x00000018ff007819 */ /* 0x000fe20000011489 */
[----:B------:R-:W-:Y:S01]  /*81c0*/  IMAD R5, R78, R18, RZ ;  /* 0x000000124e057224 */ /* 0x000fe200078e02ff */
[----:B------:R-:W-:Y:S01]  /*81d0*/  I2IP.S8.S32.SAT R14, R15, R14, RZ ;  /* 0x0000000e0f0e7239 */ /* 0x000fe200000014ff */
[-C--:B------:R-:W-:Y:S01]  /*81e0*/  IMAD R3, R10, R82.reuse, R3 ;  /* 0x000000520a037224 */ /* 0x080fe200078e0203 */
[----:B------:R-:W-:Y:S01]  /*81f0*/  SHF.R.S32.HI R91, RZ, 0x18, R96 ;  /* 0x00000018ff5b7819 */ /* 0x000fe20000011460 */
[-C--:B------:R-:W-:Y:S01]  /*8200*/  IMAD R4, R11, R82.reuse, R4 ;  /* 0x000000520b047224 */ /* 0x080fe200078e0204 */
[----:B------:R-:W-:Y:S01]  /*8210*/  PRMT R96, R110, 0x8880, RZ ;  /* 0x000088806e607816 */ /* 0x000fe200000000ff */
[-C--:B------:R-:W-:Y:S01]  /*8220*/  IMAD R5, R0, R82.reuse, R5 ;  /* 0x0000005200057224 */ /* 0x080fe200078e0205 */
[----:B------:R-:W-:Y:S01]  /*8230*/  MOV R0, R133 ;  /* 0x0000008500007202 */ /* 0x000fe20000000f00 */
[C---:B------:R-:W-:Y:S01]  /*8240*/  IMAD R16, R78.reuse, R21, RZ ;  /* 0x000000154e107224 */ /* 0x040fe200078e02ff */
[----:B------:R-:W-:Y:S01]  /*8250*/  SHF.L.U32 R131, R97, 0x8, RZ ;  /* 0x0000000861837819 */ /* 0x000fe200000006ff */
[----:B------:R-:W-:Y:S01]  /*8260*/  IMAD R6, R89, R82, R6 ;  /* 0x0000005259067224 */ /* 0x000fe200078e0206 */
[----:B------:R-:W-:Y:S01]  /*8270*/  SHF.R.S32.HI R97, RZ, 0x18, R99 ;  /* 0x00000018ff617819 */ /* 0x000fe20000011463 */
[----:B------:R-:W-:Y:S01]  /*8280*/  IMAD R17, R78, R22, RZ ;  /* 0x000000164e117224 */ /* 0x000fe200078e02ff */
[----:B------:R-:W-:Y:S01]  /*8290*/  SHF.L.U32 R125, R99, 0x8, RZ ;  /* 0x00000008637d7819 */ /* 0x000fe200000006ff */
[-C--:B------:R-:W-:Y:S01]  /*82a0*/  IMAD R7, R2, R82.reuse, R7 ;  /* 0x0000005202077224 */ /* 0x080fe200078e0207 */
[----:B------:R-:W-:Y:S01]  /*82b0*/  I2IP.S8.S32.SAT R5, R6, R5, RZ ;  /* 0x0000000506057239 */ /* 0x000fe200000014ff */
[----:B------:R-:W-:Y:S01]  /*82c0*/  IMAD R18, R78, R23, RZ ;  /* 0x000000174e127224 */ /* 0x000fe200078e02ff */
[----:B------:R-:W-:Y:S01]  /*82d0*/  SHF.R.S32.HI R2, RZ, 0x18, R131 ;  /* 0x00000018ff027819 */ /* 0x000fe20000011483 */
[-C--:B------:R-:W-:Y:S01]  /*82e0*/  IMAD R16, R9, R82.reuse, R16 ;  /* 0x0000005209107224 */ /* 0x080fe200078e0210 */
[----:B------:R-:W-:Y:S01]  /*82f0*/  SHF.R.S32.HI R9, RZ, 0x18, R132 ;  /* 0x00000018ff097819 */ /* 0x000fe20000011484 */
[----:B------:R-:W-:Y:S01]  /*8300*/  IMAD R17, R8, R82, R17 ;  /* 0x0000005208117224 */ /* 0x000fe200078e0211 */
[----:B------:R-:W-:Y:S01]  /*8310*/  SHF.R.S32.HI R99, RZ, 0x18, R104 ;  /* 0x00000018ff637819 */ /* 0x000fe20000011468 */
[----:B------:R-:W-:Y:S01]  /*8320*/  IMAD R22, R78, R27, RZ ;  /* 0x0000001b4e167224 */ /* 0x000fe200078e02ff */
[----:B------:R-:W-:Y:S01]  /*8330*/  SHF.L.U32 R122, R104, 0x8, RZ ;  /* 0x00000008687a7819 */ /* 0x000fe200000006ff */
[----:B------:R-:W-:Y:S01]  /*8340*/  IMAD R27, R78, R32, RZ ;  /* 0x000000204e1b7224 */ /* 0x000fe200078e02ff */
[----:B------:R-:W-:Y:S01]  /*8350*/  SHF.L.U32 R113, R106, 0x8, RZ ;  /* 0x000000086a717819 */ /* 0x000fe200000006ff */
[----:B------:R-:W-:Y:S01]  /*8360*/  IMAD R18, R91, R82, R18 ;  /* 0x000000525b127224 */ /* 0x000fe200078e0212 */
[C---:B------:R-:W-:Y:S01]  /*8370*/  SHF.L.U32 R106, R107.reuse, 0x10, RZ ;  /* 0x000000106b6a7819 */ /* 0x040fe200000006ff */
[C---:B------:R-:W-:Y:S01]  /*8380*/  IMAD R32, R78.reuse, R37, RZ ;  /* 0x000000254e207224 */ /* 0x040fe200078e02ff */
[----:B------:R-:W-:Y:S01]  /*8390*/  SHF.L.U32 R104, R107, 0x8, RZ ;  /* 0x000000086b687819 */ /* 0x000fe200000006ff */
[----:B------:R-:W-:Y:S01]  /*83a0*/  IMAD R21, R78, R26, RZ ;  /* 0x0000001a4e157224 */ /* 0x000fe200078e02ff */
[----:B------:R-:W-:Y:S01]  /*83b0*/  I2IP.S8.S32.SAT R17, R18, R17, RZ ;  /* 0x0000001112117239 */ /* 0x000fe200000014ff */
[----:B------:R-:W-:Y:S01]  /*83c0*/  IMAD R37, R78, R42, RZ ;  /* 0x0000002a4e257224 */ /* 0x000fe200078e02ff */
[----:B------:R-:W-:Y:S01]  /*83d0*/  SHF.R.S32.HI R107, RZ, 0x18, R111 ;  /* 0x00000018ff6b7819 */ /* 0x000fe2000001146f */
[----:B------:R-:W-:Y:S01]  /*83e0*/  IMAD R19, R0, R82, R19 ;  /* 0x0000005200137224 */ /* 0x000fe200078e0213 */
[----:B------:R-:W-:Y:S01]  /*83f0*/  I2IP.S8.S32.SAT R16, R16, R7, R17 ;  /* 0x0000000710107239 */ /* 0x000fe20000001411 */
[C---:B------:R-:W-:Y:S01]  /*8400*/  IMAD R42, R78.reuse, R47, RZ ;  /* 0x0000002f4e2a7224 */ /* 0x040fe200078e02ff */
[----:B------:R-:W-:Y:S01]  /*8410*/  MOV R0, R130 ;  /* 0x0000008200007202 */ /* 0x000fe20000000f00 */
[----:B------:R-:W-:Y:S01]  /*8420*/  IMAD R47, R78, R52, RZ ;  /* 0x000000344e2f7224 */ /* 0x000fe200078e02ff */
[----:B------:R-:W-:Y:S01]  /*8430*/  SHF.L.U32 R114, R108, 0x8, RZ ;  /* 0x000000086c727819 */ /* 0x000fe200000006ff */
[----:B------:R-:W-:Y:S01]  /*8440*/  IMAD R20, R9, R82, R20 ;  /* 0x0000005209147224 */ /* 0x000fe200078e0214 */
[----:B------:R-:W-:Y:S01]  /*8450*/  SHF.L.U32 R84, R111, 0x8, RZ ;  /* 0x000000086f547819 */ /* 0x000fe200000006ff */
[----:B------:R-:W-:Y:S01]  /*8460*/  IMAD R52, R78, R57, RZ ;  /* 0x000000394e347224 */ /* 0x000fe200078e02ff */
[----:B------:R-:W-:Y:S01]  /*8470*/  IADD3 R76, PT, PT, R76, 0x1, RZ ;  /* 0x000000014c4c7810 */ /* 0x000fe20007ffe0ff */
[C---:B------:R-:W-:Y:S02]  /*8480*/  IMAD R23, R78.reuse, R28, RZ ;  /* 0x0000001c4e177224 */ /* 0x040fe400078e02ff */
[----:B------:R-:W-:Y:S02]  /*8490*/  IMAD R57, R78, R62, RZ ;  /* 0x0000003e4e397224 */ /* 0x000fe400078e02ff */
[-C--:B------:R-:W-:Y:S01]  /*84a0*/  IMAD R21, R2, R82.reuse, R21 ;  /* 0x0000005202157224 */ /* 0x080fe200078e0215 */
[----:B------:R-:W-:Y:S01]  /*84b0*/  MOV R2, R127 ;  /* 0x0000007f00027202 */ /* 0x000fe20000000f00 */
[----:B------:R-:W-:Y:S01]  /*84c0*/  IMAD R62, R78, R67, RZ ;  /* 0x000000434e3e7224 */ /* 0x000fe200078e02ff */
[----:B------:R-:W-:Y:S01]  /*84d0*/  I2IP.S8.S32.SAT R67, R4, R3, R5 ;  /* 0x0000000304437239 */ /* 0x000fe20000001405 */
[-C--:B------:R-:W-:Y:S01]  /*84e0*/  IMAD R22, R93, R82.reuse, R22 ;  /* 0x000000525d167224 */ /* 0x080fe200078e0216 */
[----:B------:R-:W-:Y:S01]  /*84f0*/  SHF.R.S32.HI R3, RZ, 0x18, R129 ;  /* 0x00000018ff037819 */ /* 0x000fe20000011481 */
[-C--:B------:R-:W-:Y:S01]  /*8500*/  IMAD R23, R0, R82.reuse, R23 ;  /* 0x0000005200177224 */ /* 0x080fe200078e0217 */
[----:B------:R-:W-:Y:S01]  /*8510*/  SHF.R.S32.HI R0, RZ, 0x18, R128 ;  /* 0x00000018ff007819 */ /* 0x000fe20000011480 */
[----:B------:R-:W-:Y:S01]  /*8520*/  IMAD R26, R78, R31, RZ ;  /* 0x0000001f4e1a7224 */ /* 0x000fe200078e02ff */
[----:B------:R-:W-:Y:S01]  /*8530*/  I2IP.S8.S32.SAT R17, R22, R21, RZ ;  /* 0x0000001516117239 */ /* 0x000fe200000014ff */
[-C--:B------:R-:W-:Y:S01]  /*8540*/  IMAD R24, R3, R82.reuse, R24 ;  /* 0x0000005203187224 */ /* 0x080fe200078e0218 */
[----:B------:R-:W-:Y:S01]  /*8550*/  SHF.R.S32.HI R3, RZ, 0x18, R126 ;  /* 0x00000018ff037819 */ /* 0x000fe2000001147e */
[-C--:B------:R-:W-:Y:S01]  /*8560*/  IMAD R25, R0, R82.reuse, R25 ;  /* 0x0000005200197224 */ /* 0x080fe200078e0219 */
[----:B------:R-:W-:Y:S01]  /*8570*/  I2IP.S8.S32.SAT R17, R20, R19, R17 ;  /* 0x0000001314117239 */ /* 0x000fe20000001411 */
[----:B------:R-:W-:Y:S01]  /*8580*/  IMAD R28, R78, R33, RZ ;  /* 0x000000214e1c7224 */ /* 0x000fe200078e02ff */
[----:B------:R-:W-:Y:S01]  /*8590*/  SHF.R.S32.HI R4, RZ, 0x18, R125 ;  /* 0x00000018ff047819 */ /* 0x000fe2000001147d */
[-C--:B------:R-:W-:Y:S02]  /*85a0*/  IMAD R26, R95, R82.reuse, R26 ;  /* 0x000000525f1a7224 */ /* 0x080fe400078e021a */
[-C--:B------:R-:W-:Y:S01]  /*85b0*/  IMAD R27, R2, R82.reuse, R27 ;  /* 0x00000052021b7224 */ /* 0x080fe200078e021b */
[----:B------:R-:W-:Y:S01]  /*85c0*/  MOV R2, R121 ;  /* 0x0000007900027202 */ /* 0x000fe20000000f00 */
[----:B------:R-:W-:Y:S01]  /*85d0*/  IMAD R28, R3, R82, R28 ;  /* 0x00000052031c7224 */ /* 0x000fe200078e021c */
[----:B------:R-:W-:Y:S01]  /*85e0*/  I2IP.S8.S32.SAT R18, R26, R25, RZ ;  /* 0x000000191a127239 */ /* 0x000fe200000014ff */
[----:B------:R-:W-:Y:S01]  /*85f0*/  IMAD R31, R78, R36, RZ ;  /* 0x000000244e1f7224 */ /* 0x000fe200078e02ff */
[----:B------:R-:W-:Y:S01]  /*8600*/  SHF.R.S32.HI R3, RZ, 0x18, R123 ;  /* 0x00000018ff037819 */ /* 0x000fe2000001147b */
[-C--:B------:R-:W-:Y:S01]  /*8610*/  IMAD R29, R4, R82.reuse, R29 ;  /* 0x00000052041d7224 */ /* 0x080fe200078e021d */
[----:B------:R-:W-:Y:S01]  /*8620*/  I2IP.S8.S32.SAT R18, R24, R23, R18 ;  /* 0x0000001718127239 */ /* 0x000fe20000001412 */
[----:B------:R-:W-:Y:S01]  /*8630*/  IMAD.MOV.U32 R0, RZ, RZ, R124 ;  /* 0x000000ffff007224 */ /* 0x000fe200078e007c */
[----:B------:R-:W-:Y:S01]  /*8640*/  SHF.R.S32.HI R4, RZ, 0x18, R119 ;  /* 0x00000018ff047819 */ /* 0x000fe20000011477 */
[-C--:B------:R-:W-:Y:S02]  /*8650*/  IMAD R30, R97, R82.reuse, R30 ;  /* 0x00000052611e7224 */ /* 0x080fe400078e021e */
[----:B------:R-:W-:Y:S01]  /*8660*/  IMAD R31, R0, R82, R31 ;  /* 0x00000052001f7224 */ /* 0x000fe200078e021f */
[----:B------:R-:W-:Y:S01]  /*8670*/  SHF.R.S32.HI R0, RZ, 0x18, R122 ;  /* 0x00000018ff007819 */ /* 0x000fe2000001147a */
[----:B------:R-:W-:Y:S01]  /*8680*/  IMAD R33, R78, R38, RZ ;  /* 0x000000264e217224 */ /* 0x000fe200078e02ff */
[----:B------:R-:W-:Y:S01]  /*8690*/  I2IP.S8.S32.SAT R19, R30, R29, RZ ;  /* 0x0000001d1e137239 */ /* 0x000fe200000014ff */
[-C--:B------:R-:W-:Y:S01]  /*86a0*/  IMAD R32, R3, R82.reuse, R32 ;  /* 0x0000005203207224 */ /* 0x080fe200078e0220 */
[----:B------:R-:W-:Y:S01]  /*86b0*/  SHF.R.S32.HI R3, RZ, 0x18, R120 ;  /* 0x00000018ff037819 */ /* 0x000fe20000011478 */
[----:B------:R-:W-:Y:S01]  /*86c0*/  IMAD R33, R0, R82, R33 ;  /* 0x0000005200217224 */ /* 0x000fe200078e0221 */
[----:B------:R-:W-:Y:S01]  /*86d0*/  I2IP.S8.S32.SAT R19, R28, R27, R19 ;  /* 0x0000001b1c137239 */ /* 0x000fe20000001413 */
[----:B------:R-:W-:Y:S01]  /*86e0*/  IMAD R36, R78, R41, RZ ;  /* 0x000000294e247224 */ /* 0x000fe200078e02ff */
[----:B------:R-:W-:Y:S01]  /*86f0*/  MOV R0, R118 ;  /* 0x0000007600007202 */ /* 0x000fe20000000f00 */
[-C--:B------:R-:W-:Y:S02]  /*8700*/  IMAD R34, R99, R82.reuse, R34 ;  /* 0x0000005263227224 */ /* 0x080fe400078e0222 */
[----:B------:R-:W-:Y:S01]  /*8710*/  IMAD R35, R2, R82, R35 ;  /* 0x0000005202237224 */ /* 0x000fe200078e0223 */
[----:B------:R-:W-:Y:S01]  /*8720*/  MOV R2, R112 ;  /* 0x0000007000027202 */ /* 0x000fe20000000f00 */
[----:B------:R-:W-:Y:S01]  /*8730*/  IMAD R38, R78, R43, RZ ;  /* 0x0000002b4e267224 */ /* 0x000fe200078e02ff */
[----:B------:R-:W-:Y:S01]  /*8740*/  I2IP.S8.S32.SAT R33, R34, R33, RZ ;  /* 0x0000002122217239 */ /* 0x000fe200000014ff */
[-C--:B------:R-:W-:Y:S01]  /*8750*/  IMAD R36, R3, R82.reuse, R36 ;  /* 0x0000005203247224 */ /* 0x080fe200078e0224 */
[----:B------:R-:W-:Y:S01]  /*8760*/  SHF.R.S32.HI R3, RZ, 0x18, R116 ;  /* 0x00000018ff037819 */ /* 0x000fe20000011474 */
[-C--:B------:R-:W-:Y:S01]  /*8770*/  IMAD R37, R4, R82.reuse, R37 ;  /* 0x0000005204257224 */ /* 0x080fe200078e0225 */
[----:B------:R-:W-:Y:S01]  /*8780*/  I2IP.S8.S32.SAT R32, R32, R31, R33 ;  /* 0x0000001f20207239 */ /* 0x000fe20000001421 */
[-C--:B------:R-:W-:Y:S01]  /*8790*/  IMAD R38, R101, R82.reuse, R38 ;  /* 0x0000005265267224 */ /* 0x080fe200078e0226 */
[----:B------:R-:W-:Y:S01]  /*87a0*/  SHF.R.S32.HI R4, RZ, 0x18, R104 ;  /* 0x00000018ff047819 */ /* 0x000fe20000011468 */
[----:B------:R-:W-:Y:S01]  /*87b0*/  IMAD R39, R0, R82, R39 ;  /* 0x0000005200277224 */ /* 0x000fe200078e0227 */
[----:B------:R-:W-:Y:S01]  /*87c0*/  SHF.R.S32.HI R0, RZ, 0x18, R113 ;  /* 0x00000018ff007819 */ /* 0x000fe20000011471 */
[----:B------:R-:W-:Y:S01]  /*87d0*/  IMAD R41, R78, R46, RZ ;  /* 0x0000002e4e297224 */ /* 0x000fe200078e02ff */
[----:B------:R-:W-:Y:S01]  /*87e0*/  I2IP.S8.S32.SAT R37, R38, R37, RZ ;  /* 0x0000002526257239 */ /* 0x000fe200000014ff */
[----:B------:R-:W-:Y:S01]  /*87f0*/  IMAD R40, R3, R82, R40 ;  /* 0x0000005203287224 */ /* 0x000fe200078e0228 */
[----:B------:R-:W-:Y:S01]  /*8800*/  SHF.R.S32.HI R3, RZ, 0x18, R106 ;  /* 0x00000018ff037819 */ /* 0x000fe2000001146a */
[----:B------:R-:W-:Y:S01]  /*8810*/  IMAD R43, R78, R48, RZ ;  /* 0x000000304e2b7224 */ /* 0x000fe200078e02ff */
[----:B------:R-:W-:Y:S01]  /*8820*/  I2IP.S8.S32.SAT R33, R36, R35, R37 ;  /* 0x0000002324217239 */ /* 0x000fe20000001425 */
[-C--:B------:R-:W-:Y:S01]  /*8830*/  IMAD R41, R0, R82.reuse, R41 ;  /* 0x0000005200297224 */ /* 0x080fe200078e0229 */
[----:B------:R-:W-:Y:S01]  /*8840*/  MOV R0, R117 ;  /* 0x0000007500007202 */ /* 0x000fe20000000f00 */
[-C--:B------:R-:W-:Y:S02]  /*8850*/  IMAD R42, R103, R82.reuse, R42 ;  /* 0x00000052672a7224 */ /* 0x080fe400078e022a */
        /* <DEDUP_REMOVED lines=11> */
[-C--:B------:R-:W-:Y:S02]  /*8910*/  IMAD R47, R0, R82.reuse, R47 ;  /* 0x00000052002f7224 */ /* 0x080fe400078e022f */
[----:B------:R-:W-:Y:S01]  /*8920*/  IMAD R48, R3, R82, R48 ;  /* 0x0000005203307224 */ /* 0x000fe200078e0230 */
[----:B------:R-:W-:Y:S01]  /*8930*/  SHF.R.S32.HI R3, RZ, 0x18, R100 ;  /* 0x00000018ff037819 */ /* 0x000fe20000011464 */
[----:B------:R-:W-:Y:S01]  /*8940*/  IMAD R51, R78, R56, RZ ;  /* 0x000000384e337224 */ /* 0x000fe200078e02ff */
[----:B------:R-:W-:Y:S01]  /*8950*/  I2IP.S8.S32.SAT R35, R46, R45, RZ ;  /* 0x0000002d2e237239 */ /* 0x000fe200000014ff */
[-C--:B------:R-:W-:Y:S01]  /*8960*/  IMAD R49, R2, R82.reuse, R49 ;  /* 0x0000005202317224 */ /* 0x080fe200078e0231 */
[----:B------:R-:W-:Y:S01]  /*8970*/  SHF.R.S32.HI R2, RZ, 0x18, R98 ;  /* 0x00000018ff027819 */ /* 0x000fe20000011462 */
[----:B------:R-:W-:Y:S01]  /*8980*/  IMAD.MOV.U32 R0, RZ, RZ, R102 ;  /* 0x000000ffff007224 */ /* 0x000fe200078e0066 */
[----:B------:R-:W-:Y:S01]  /*8990*/  I2IP.S8.S32.SAT R35, R44, R43, R35 ;  /* 0x0000002b2c237239 */ /* 0x000fe20000001423 */
[-C--:B------:R-:W-:Y:S02]  /*89a0*/  IMAD R50, R81, R82.reuse, R50 ;  /* 0x0000005251327224 */ /* 0x080fe400078e0232 */
[----:B------:R-:W-:Y:S01]  /*89b0*/  IMAD R51, R0, R82, R51 ;  /* 0x0000005200337224 */ /* 0x000fe200078e0233 */
[----:B------:R-:W-:Y:S01]  /*89c0*/  MOV R0, R96 ;  /* 0x0000006000007202 */ /* 0x000fe20000000f00 */
[----:B------:R-:W-:Y:S01]  /*89d0*/  IMAD R53, R78, R58, RZ ;  /* 0x0000003a4e357224 */ /* 0x000fe200078e02ff */
[----:B------:R-:W-:Y:S01]  /*89e0*/  I2IP.S8.S32.SAT R49, R50, R49, RZ ;  /* 0x0000003132317239 */ /* 0x000fe200000014ff */
[-C--:B------:R-:W-:Y:S01]  /*89f0*/  IMAD R52, R3, R82.reuse, R52 ;  /* 0x0000005203347224 */ /* 0x080fe200078e0234 */
[----:B------:R-:W-:Y:S01]  /*8a00*/  SHF.R.S32.HI R3, RZ, 0x18, R94 ;  /* 0x00000018ff037819 */ /* 0x000fe2000001145e */
[----:B------:R-:W-:Y:S01]  /*8a10*/  IMAD R53, R2, R82, R53 ;  /* 0x0000005202357224 */ /* 0x000fe200078e0235 */
[----:B------:R-:W-:Y:S01]  /*8a20*/  MOV R2, R90 ;  /* 0x0000005a00027202 */ /* 0x000fe20000000f00 */
[----:B------:R-:W-:Y:S01]  /*8a30*/  IMAD R54, R83, R82, R54 ;  /* 0x0000005253367224 */ /* 0x000fe200078e0236 */
[----:B------:R-:W-:Y:S01]  /*8a40*/  I2IP.S8.S32.SAT R48, R48, R47, R49 ;  /* 0x0000002f30307239 */ /* 0x000fe20000001431 */
[C---:B------:R-:W-:Y:S02]  /*8a50*/  IMAD R56, R78.reuse, R61, RZ ;  /* 0x0000003d4e387224 */ /* 0x040fe400078e02ff */
[----:B------:R-:W-:Y:S01]  /*8a60*/  IMAD R61, R78, R66, RZ ;  /* 0x000000424e3d7224 */ /* 0x000fe200078e02ff */
[----:B------:R-:W-:Y:S01]  /*8a70*/  I2IP.S8.S32.SAT R66, R13, R12, R14 ;  /* 0x0000000c0d427239 */ /* 0x000fe2000000140e */
[-C--:B------:R-:W-:Y:S01]  /*8a80*/  IMAD R55, R0, R82.reuse, R55 ;  /* 0x0000005200377224 */ /* 0x080fe200078e0237 */
[----:B------:R-:W-:Y:S01]  /*8a90*/  SHF.R.S32.HI R0, RZ, 0x18, R92 ;  /* 0x00000018ff007819 */ /* 0x000fe2000001145c */
[-C--:B------:R-:W-:Y:S01]  /*8aa0*/  IMAD R56, R3, R82.reuse, R56 ;  /* 0x0000005203387224 */ /* 0x080fe200078e0238 */
[----:B------:R-:W-:Y:S01]  /*8ab0*/  I2IP.S8.S32.SAT R49, R54, R53, RZ ;  /* 0x0000003536317239 */ /* 0x000fe200000014ff */
[----:B------:R1:W-:Y:S01]  /*8ac0*/  STS.128 [R155+UR49+0x6200], R64 ;  /* 0x006200409b007988 */ /* 0x0003e20008000c31 */
[----:B------:R-:W-:Y:S01]  /*8ad0*/  IMAD R58, R78, R63, RZ ;  /* 0x0000003f4e3a7224 */ /* 0x000fe200078e02ff */
[----:B------:R-:W-:Y:S01]  /*8ae0*/  SHF.R.S32.HI R3, RZ, 0x18, R88 ;  /* 0x00000018ff037819 */ /* 0x000fe20000011458 */
[-C--:B------:R-:W-:Y:S01]  /*8af0*/  IMAD R57, R0, R82.reuse, R57 ;  /* 0x0000005200397224 */ /* 0x080fe200078e0239 */
[----:B------:R-:W-:Y:S01]  /*8b00*/  I2IP.S8.S32.SAT R49, R52, R51, R49 ;  /* 0x0000003334317239 */ /* 0x000fe20000001431 */
[-C--:B------:R-:W-:Y:S02]  /*8b10*/  IMAD R58, R85, R82.reuse, R58 ;  /* 0x00000052553a7224 */ /* 0x080fe400078e023a */
[-C--:B------:R-:W-:Y:S01]  /*8b20*/  IMAD R59, R2, R82.reuse, R59 ;  /* 0x00000052023b7224 */ /* 0x080fe200078e023b */
[----:B------:R1:W-:Y:S01]  /*8b30*/  STS.128 [R175+0x6200], R16 ;  /* 0x00620010af007388 */ /* 0x0003e20000000c00 */
[-C--:B------:R-:W-:Y:S01]  /*8b40*/  IMAD R60, R3, R82.reuse, R60 ;  /* 0x00000052033c7224 */ /* 0x080fe200078e023c */
[----:B------:R-:W-:Y:S01]  /*8b50*/  I2IP.S8.S32.SAT R50, R58, R57, RZ ;  /* 0x000000393a327239 */ /* 0x000fe200000014ff */
[-C--:B------:R-:W-:Y:S02]  /*8b60*/  IMAD R61, R4, R82.reuse, R61 ;  /* 0x00000052043d7224 */ /* 0x080fe400078e023d */
[----:B------:R-:W-:Y:S01]  /*8b70*/  IMAD R62, R107, R82, R62 ;  /* 0x000000526b3e7224 */ /* 0x000fe200078e023e */
[----:B------:R-:W-:Y:S02]  /*8b80*/  I2IP.S8.S32.SAT R50, R56, R55, R50 ;  /* 0x0000003738327239 */ /* 0x000fe40000001432 */
[----:B------:R1:W-:Y:S02]  /*8b90*/  STS.128 [R174+0x6200], R32 ;  /* 0x00620020ae007388 */ /* 0x0003e40000000c00 */
        /* <DEDUP_REMOVED lines=11> */
[----:B------:R-:W-:Y:S02]  /*8c50*/  UIADD3 UR8, UP0, UPT, UR52, 0x680, URZ ;  /* 0x0000068034087890 */ /* 0x000fe4000ff1e0ff */
[----:B------:R-:W-:Y:S02]  /*8c60*/  UIADD3 UR5, UPT, UPT, UR41, 0x40, URZ ;  /* 0x0000004029057890 */ /* 0x000fe4000fffe0ff */
[----:B------:R-:W-:Y:S02]  /*8c70*/  UIADD3 UR4, UPT, UPT, UR49, 0x6200, URZ ;  /* 0x0000620031047890 */ /* 0x000fe4000fffe0ff */
[----:B------:R-:W-:Y:S01]  /*8c80*/  UIADD3.X UR9, UPT, UPT, URZ, UR53, URZ, UP0, !UPT ;  /* 0x00000035ff097290 */ /* 0x000fe200087fe4ff */
[----:B------:R-:W-:Y:S01]  /*8c90*/  UMOV UR6, UR42 ;  /* 0x0000002a00067c82 */ /* 0x000fe20008000000 */
[----:B------:R-:W-:Y:S07]  /*8ca0*/  UMOV UR7, UR36 ;  /* 0x0000002400077c82 */ /* 0x000fee0008000000 */
[----:B------:R2:W-:Y:S01]  /*8cb0*/  UTMASTG.3D [UR4], [UR8] ;  /* 0x00000004080073b5 */ /* 0x0005e20008010000 */
[----:B------:R0:W-:Y:S01]  /*8cc0*/  UTMACMDFLUSH ;  /* 0x00000000000079b7 */ /* 0x0001e20000000000 */
[----:B--2---:R-:W-:Y:S04]  /*8cd0*/  DEPBAR.LE SB0, 0x1 ;  /* 0x000080400000791a */ /* 0x004fe80000000000 */
.L_x_121:
[----:B------:R-:W-:Y:S05]  /*8ce0*/  BSYNC.RECONVERGENT B0 ;  /* 0x0000000000007941 */ /* 0x000fea0003800200 */
.L_x_120:
[----:B------:R-:W-:Y:S01]  /*8cf0*/  BAR.SYNC.DEFER_BLOCKING 0x1, 0x80 ;  /* 0x0042000000007b1d */ /* 0x000fe20000010000 */
[----:B------:R-:W-:Y:S01]  /*8d00*/  ISETP.NE.AND P2, PT, R170, RZ, PT ;  /* 0x000000ffaa00720c */ /* 0x000fe20003f45270 */
[----:B------:R-:W-:Y:S01]  /*8d10*/  IMAD.IADD R20, R75, 0x1, R152 ;  /* 0x000000014b147824 */ /* 0x000fe200078e0298 */
[----:B------:R-:W-:Y:S01]  /*8d20*/  ISETP.NE.AND P0, PT, R172, 0x2, PT ;  /* 0x00000002ac00780c */ /* 0x000fe20003f05270 */
[----:B------:R-:W-:Y:S01]  /*8d30*/  IMAD.IADD R21, R77, 0x1, R154 ;  /* 0x000000014d157824 */ /* 0x000fe200078e029a */
[----:B------:R-:W-:Y:S02]  /*8d40*/  ISETP.NE.AND P1, PT, R76, 0x4, PT ;  /* 0x000000044c00780c */ /* 0x000fe40003f25270 */
[----:B------:R-:W-:Y:S02]  /*8d50*/  SEL R0, RZ, 0x1, P0 ;  /* 0x00000001ff007807 */ /* 0x000fe40000000000 */
[----:B------:R-:W-:Y:S02]  /*8d60*/  SEL R3, RZ, 0x1, P1 ;  /* 0x00000001ff037807 */ /* 0x000fe40000800000 */
[----:B------:R-:W-:Y:S02]  /*8d70*/  LOP3.LUT R163, R163, R0, RZ, 0x3c, !PT ;  /* 0x00000000a3a37212 */ /* 0x000fe400078e3cff */
[----:B------:R-:W-:Y:S02]  /*8d80*/  LOP3.LUT R164, R164, R3, RZ, 0x3c, !PT ;  /* 0x00000003a4a47212 */ /* 0x000fe400078e3cff */
[----:B------:R-:W-:Y:S02]  /*8d90*/  @P2 R2UR UR36, R160 ;  /* 0x00000000a02422ca */ /* 0x000fe400000e0000 */
[----:B------:R-:W-:Y:S02]  /*8da0*/  SEL R172, R172, RZ, P0 ;  /* 0x000000ffacac7207 */ /* 0x000fe40000000000 */
[----:B------:R-:W-:Y:S01]  /*8db0*/  SEL R76, R76, RZ, P1 ;  /* 0x000000ff4c4c7207 */ /* 0x000fe20000800000 */
[----:B------:R-:W-:Y:S10]  /*8dc0*/  @P2 BRA `(.L_x_122) ;  /* 0xffffffc400882947 */ /* 0x000ff4000383ffff */
[----:B------:R-:W-:Y:S05]  /*8dd0*/  EXIT ;  /* 0x000000000000794d */ /* 0x000fea0003800000 */
.L_x_24:
[----:B--2---:R2:W4:Y:S02]  /*8de0*/  SYNCS.PHASECHK.TRANS64.TRYWAIT P0, [R3+URZ+0xe0], R2 ;  /* 0x0000e002030075a7 */ /* 0x00452400080011ff */
[----:B----4-:R-:W-:Y:S05]  /*8df0*/  @!P0 NANOSLEEP.SYNCS 0x989680 ;  /* 0x009896800000895d */ /* 0x010fea0003900000 */
[----:B------:R-:W4:Y:S02]  /*8e00*/  @!P0 SYNCS.PHASECHK.TRANS64 P0, [R3+URZ+0xe0], R2 ;  /* 0x0000e002030085a7 */ /* 0x000f2400080010ff */
[----:B----4-:R-:W-:Y:S05]  /*8e10*/  @!P0 BRA `(.L_x_24) ;  /* 0xfffffffc00f08947 */ /* 0x010fea000383ffff */
[----:B------:R-:W-:Y:S05]  /*8e20*/  BRA `(.L_x_123) ;  /* 0xffffff88006c7947 */ /* 0x000fea000383ffff */
.L_x_27:
[----:B-1----:R-:W-:-:S07]  /*8e30*/  MOV R2, UR33 ;  /* 0x0000002100027c02 */ /* 0x002fce0008000f00 */
.L_x_124:
[----:B-1----:R1:W2:Y:S02]  /*8e40*/  SYNCS.PHASECHK.TRANS64.TRYWAIT P0, [R2+URZ+0x20], R5 ;  /* 0x00002005020075a7 */ /* 0x0022a400080011ff */
[----:B--2---:R-:W-:Y:S05]  /*8e50*/  @!P0 NANOSLEEP.SYNCS 0x989680 ;  /* 0x009896800000895d */ /* 0x004fea0003900000 */
[----:B------:R-:W2:Y:S02]  /*8e60*/  @!P0 SYNCS.PHASECHK.TRANS64 P0, [R2+URZ+0x20], R5 ;  /* 0x00002005020085a7 */ /* 0x000ea400080010ff */
[----:B--2---:R-:W-:Y:S05]  /*8e70*/  @!P0 BRA `(.L_x_124) ;  /* 0xfffffffc00f08947 */ /* 0x004fea000383ffff */
[----:B------:R-:W-:Y:S05]  /*8e80*/  BRA `(.L_x_26) ;  /* 0xffffff8800d47947 */ /* 0x000fea000383ffff */
.L_x_34:
[----:B-1----:R-:W-:-:S07]  /*8e90*/  MOV R2, UR33 ;  /* 0x0000002100027c02 */ /* 0x002fce0008000f00 */
.L_x_125:
[----:B-1----:R1:W2:Y:S02]  /*8ea0*/  SYNCS.PHASECHK.TRANS64.TRYWAIT P0, [R2+URZ+0x20], R5 ;  /* 0x00002005020075a7 */ /* 0x0022a400080011ff */
[----:B--2---:R-:W-:Y:S05]  /*8eb0*/  @!P0 NANOSLEEP.SYNCS 0x989680 ;  /* 0x009896800000895d */ /* 0x004fea0003900000 */
[----:B------:R-:W2:Y:S02]  /*8ec0*/  @!P0 SYNCS.PHASECHK.TRANS64 P0, [R2+URZ+0x20], R5 ;  /* 0x00002005020085a7 */ /* 0x000ea400080010ff */
[----:B--2---:R-:W-:Y:S05]  /*8ed0*/  @!P0 BRA `(.L_x_125) ;  /* 0xfffffffc00f08947 */ /* 0x004fea000383ffff */
[----:B------:R-:W-:Y:S05]  /*8ee0*/  BRA `(.L_x_33) ;  /* 0xffffff8c00c07947 */ /* 0x000fea000383ffff */
.L_x_39:
[----:B-1----:R1:W2:Y:S02]  /*8ef0*/  SYNCS.PHASECHK.TRANS64.TRYWAIT P0, [R2+URZ+0x70], R3 ;  /* 0x00007003020075a7 */ /* 0x0022a400080011ff */
[----:B--2---:R-:W-:Y:S05]  /*8f00*/  @!P0 NANOSLEEP.SYNCS 0x989680 ;  /* 0x009896800000895d */ /* 0x004fea0003900000 */
[----:B------:R-:W2:Y:S02]  /*8f10*/  @!P0 SYNCS.PHASECHK.TRANS64 P0, [R2+URZ+0x70], R3 ;  /* 0x00007003020085a7 */ /* 0x000ea400080010ff */
[----:B--2---:R-:W-:Y:S05]  /*8f20*/  @!P0 BRA `(.L_x_39) ;  /* 0xfffffffc00f08947 */ /* 0x004fea000383ffff */
[----:B------:R-:W-:Y:S05]  /*8f30*/  BRA `(.L_x_126) ;  /* 0xffffff90008c7947 */ /* 0x000fea000383ffff */
.L_x_43:
[----:B---3--:R-:W-:-:S07]  /*8f40*/  MOV R0, UR5 ;  /* 0x0000000500007c02 */ /* 0x008fce0008000f00 */
.L_x_127:
[----:B-1----:R1:W2:Y:S02]  /*8f50*/  SYNCS.PHASECHK.TRANS64.TRYWAIT P0, [R0+URZ], R3 ;  /* 0x00000003000075a7 */ /* 0x0022a400080011ff */
[----:B--2---:R-:W-:Y:S05]  /*8f60*/  @!P0 NANOSLEEP.SYNCS 0x989680 ;  /* 0x009896800000895d */ /* 0x004fea0003900000 */
[----:B------:R-:W2:Y:S02]  /*8f70*/  @!P0 SYNCS.PHASECHK.TRANS64 P0, [R0+URZ], R3 ;  /* 0x00000003000085a7 */ /* 0x000ea400080010ff */
[----:B--2---:R-:W-:Y:S05]  /*8f80*/  @!P0 BRA `(.L_x_127) ;  /* 0xfffffffc00f08947 */ /* 0x004fea000383ffff */
[----:B------:R-:W-:Y:S05]  /*8f90*/  BRA `(.L_x_128) ;  /* 0xffffff9400fc7947 */ /* 0x000fea000383ffff */
.L_x_44:
[----:B---3--:R-:W-:-:S07]  /*8fa0*/  MOV R0, UR5 ;  /* 0x0000000500007c02 */ /* 0x008fce0008000f00 */
.L_x_129:
[----:B-1----:R1:W2:Y:S02]  /*8fb0*/  SYNCS.PHASECHK.TRANS64.TRYWAIT P0, [R0+URZ], R3 ;  /* 0x00000003000075a7 */ /* 0x0022a400080011ff */
[----:B--2---:R-:W-:Y:S05]  /*8fc0*/  @!P0 NANOSLEEP.SYNCS 0x989680 ;  /* 0x009896800000895d */ /* 0x004fea0003900000 */
[----:B------:R-:W2:Y:S02]  /*8fd0*/  @!P0 SYNCS.PHASECHK.TRANS64 P0, [R0+URZ], R3 ;  /* 0x00000003000085a7 */ /* 0x000ea400080010ff */
[----:B--2---:R-:W-:Y:S05]  /*8fe0*/  @!P0 BRA `(.L_x_129) ;  /* 0xfffffffc00f08947 */ /* 0x004fea000383ffff */
[----:B------:R-:W-:Y:S05]  /*8ff0*/  BRA `(.L_x_130) ;  /* 0xffffff9800087947 */ /* 0x000fea000383ffff */
.L_x_45:
[----:B---3--:R-:W-:-:S07]  /*9000*/  MOV R0, UR5 ;  /* 0x0000000500007c02 */ /* 0x008fce0008000f00 */
.L_x_131:
[----:B-1----:R1:W2:Y:S02]  /*9010*/  SYNCS.PHASECHK.TRANS64.TRYWAIT P0, [R0+URZ], R3 ;  /* 0x00000003000075a7 */ /* 0x0022a400080011ff */
[----:B--2---:R-:W-:Y:S05]  /*9020*/  @!P0 NANOSLEEP.SYNCS 0x989680 ;  /* 0x009896800000895d */ /* 0x004fea0003900000 */
[----:B------:R-:W2:Y:S02]  /*9030*/  @!P0 SYNCS.PHASECHK.TRANS64 P0, [R0+URZ], R3 ;  /* 0x00000003000085a7 */ /* 0x000ea400080010ff */
[----:B--2---:R-:W-:Y:S05]  /*9040*/  @!P0 BRA `(.L_x_131) ;  /* 0xfffffffc00f08947 */ /* 0x004fea000383ffff */
[----:B------:R-:W-:Y:S05]  /*9050*/  BRA `(.L_x_132) ;  /* 0xffffff9800147947 */ /* 0x000fea000383ffff */
.L_x_48:
[----:B-1----:R1:W2:Y:S02]  /*9060*/  SYNCS.PHASECHK.TRANS64.TRYWAIT P0, [R0+URZ+0xd0], R5 ;  /* 0x0000d005000075a7 */ /* 0x0022a400080011ff */
[----:B--2---:R-:W-:Y:S05]  /*9070*/  @!P0 NANOSLEEP.SYNCS 0x989680 ;  /* 0x009896800000895d */ /* 0x004fea0003900000 */
[----:B------:R-:W2:Y:S02]  /*9080*/  @!P0 SYNCS.PHASECHK.TRANS64 P0, [R0+URZ+0xd0], R5 ;  /* 0x0000d005000085a7 */ /* 0x000ea400080010ff */
[----:B--2---:R-:W-:Y:S05]  /*9090*/  @!P0 BRA `(.L_x_48) ;  /* 0xfffffffc00f08947 */ /* 0x004fea000383ffff */
[----:B------:R-:W-:Y:S05]  /*90a0*/  BRA `(.L_x_133) ;  /* 0xffffff9800747947 */ /* 0x000fea000383ffff */
.L_x_49:
[----:B------:R-:W-:-:S07]  /*90b0*/  MOV R0, UR5 ;  /* 0x0000000500007c02 */ /* 0x000fce0008000f00 */
.L_x_134:
[----:B-1----:R1:W2:Y:S02]  /*90c0*/  SYNCS.PHASECHK.TRANS64.TRYWAIT P0, [R0+URZ+0x80], R7 ;  /* 0x00008007000075a7 */ /* 0x0022a400080011ff */
[----:B--2---:R-:W-:Y:S05]  /*90d0*/  @!P0 NANOSLEEP.SYNCS 0x989680 ;  /* 0x009896800000895d */ /* 0x004fea0003900000 */
[----:B------:R-:W2:Y:S02]  /*90e0*/  @!P0 SYNCS.PHASECHK.TRANS64 P0, [R0+URZ+0x80], R7 ;  /* 0x00008007000085a7 */ /* 0x000ea400080010ff */
[----:B--2---:R-:W-:Y:S05]  /*90f0*/  @!P0 BRA `(.L_x_134) ;  /* 0xfffffffc00f08947 */ /* 0x004fea000383ffff */
[----:B------:R-:W-:Y:S05]  /*9100*/  BRA `(.L_x_135) ;  /* 0xffffff9800847947 */ /* 0x000fea000383ffff */
.L_x_50:
[----:B-1----:R1:W2:Y:S02]  /*9110*/  SYNCS.PHASECHK.TRANS64.TRYWAIT P1, [R0+URZ+0x70], R5 ;  /* 0x00007005000075a7 */ /* 0x0022a400080211ff */
[----:B--2---:R-:W-:Y:S05]  /*9120*/  @!P1 NANOSLEEP.SYNCS 0x989680 ;  /* 0x009896800000995d */ /* 0x004fea0003900000 */
[----:B------:R-:W2:Y:S02]  /*9130*/  @!P1 SYNCS.PHASECHK.TRANS64 P1, [R0+URZ+0x70], R5 ;  /* 0x00007005000095a7 */ /* 0x000ea400080210ff */
[----:B--2---:R-:W-:Y:S05]  /*9140*/  @!P1 BRA `(.L_x_50) ;  /* 0xfffffffc00f09947 */ /* 0x004fea000383ffff */
[----:B------:R-:W-:Y:S05]  /*9150*/  BRA `(.L_x_136) ;  /* 0xffffff9800b47947 */ /* 0x000fea000383ffff */
.L_x_53:
[----:B------:R-:W-:-:S07]  /*9160*/  MOV R0, UR5 ;  /* 0x0000000500007c02 */ /* 0x000fce0008000f00 */
.L_x_137:
[----:B-1----:R1:W2:Y:S02]  /*9170*/  SYNCS.PHASECHK.TRANS64.TRYWAIT P0, [R0+URZ+0x80], R3 ;  /* 0x00008003000075a7 */ /* 0x0022a400080011ff */
[----:B--2---:R-:W-:Y:S05]  /*9180*/  @!P0 NANOSLEEP.SYNCS 0x989680 ;  /* 0x009896800000895d */ /* 0x004fea0003900000 */
[----:B------:R-:W2:Y:S02]  /*9190*/  @!P0 SYNCS.PHASECHK.TRANS64 P0, [R0+URZ+0x80], R3 ;  /* 0x00008003000085a7 */ /* 0x000ea400080010ff */
[----:B--2---:R-:W-:Y:S05]  /*91a0*/  @!P0 BRA `(.L_x_137) ;  /* 0xfffffffc00f08947 */ /* 0x004fea000383ffff */
[----:B------:R-:W-:Y:S05]  /*91b0*/  BRA `(.L_x_52) ;  /* 0xffffff9c00087947 */ /* 0x000fea000383ffff */
.L_x_62:
[----:B-1----:R-:W-:-:S04]  /*91c0*/  MOV R4, UR6 ;  /* 0x0000000600047c02 */ /* 0x002fc80008000f00 */
[----:B------:R1:W2:Y:S03]  /*91d0*/  SYNCS.PHASECHK.TRANS64.TRYWAIT P0, [R4+URZ+0x8], R5 ;  /* 0x00000805040075a7 */ /* 0x0002a600080011ff */
[----:B--2---:R-:W-:Y:S05]  /*91e0*/  @!P0 NANOSLEEP.SYNCS 0x989680 ;  /* 0x009896800000895d */ /* 0x004fea0003900000 */
[----:B------:R-:W2:Y:S02]  /*91f0*/  @!P0 SYNCS.PHASECHK.TRANS64 P0, [R4+URZ+0x8], R5 ;  /* 0x00000805040085a7 */ /* 0x000ea400080010ff */
[----:B--2---:R-:W-:Y:S05]  /*9200*/  @!P0 BRA `(.L_x_62) ;  /* 0xfffffffc00ec8947 */ /* 0x004fea000383ffff */
[----:B------:R-:W-:Y:S05]  /*9210*/  BRA `(.L_x_61) ;  /* 0xffffff9c00bc7947 */ /* 0x000fea000383ffff */
.L_x_64:
[----:B------:R-:W-:Y:S01]  /*9220*/  BSSY B0, `(.L_x_138) ;  /* 0x0000006000007945 */ /* 0x000fe20003800000 */
[----:B------:R-:W-:-:S07]  /*9230*/  MOV R15, 0xffffffff ;  /* 0xffffffff000f7802 */ /* 0x000fce0000000f00 */
[----:B-1---5:R-:W-:Y:S05]  /*9240*/  WARPSYNC.COLLECTIVE R15, `(.L_x_139) ;  /* 0x000000000f0c7348 */ /* 0x022fea0003c00000 */
[----:B------:R-:W-:Y:S02]  /*9250*/  ELECT P6, UR79, PT ;  /* 0x00000000004f782f */ /* 0x000fe400038c0000 */
[----:B------:R-:W-:Y:S01]  /*9260*/  MOV R14, UR79 ;  /* 0x0000004f000e7c02 */ /* 0x000fe20008000f00 */
[----:B-1---5:R-:W-:Y:S10]  /*9270*/  ENDCOLLECTIVE ;  /* 0x000000000000791b */ /* 0x022ff40003800000 */
.L_x_139:
[----:B------:R-:W-:Y:S05]  /*9280*/  BSYNC B0 ;  /* 0x0000000000007941 */ /* 0x000fea0003800000 */
.L_x_138:
[----:B------:R-:W-:Y:S05]  /*9290*/  BRA `(.L_x_140) ;  /* 0xffffff9c00ec7947 */ /* 0x000fea000383ffff */
.L_x_66:
[----:B-1----:R-:W-:-:S04]  /*92a0*/  MOV R2, UR6 ;  /* 0x0000000600027c02 */ /* 0x002fc80008000f00 */
[----:B------:R1:W2:Y:S03]  /*92b0*/  SYNCS.PHASECHK.TRANS64.TRYWAIT P0, [R2+URZ+0x8], R3 ;  /* 0x00000803020075a7 */ /* 0x0002a600080011ff */
[----:B--2---:R-:W-:Y:S05]  /*92c0*/  @!P0 NANOSLEEP.SYNCS 0x989680 ;  /* 0x009896800000895d */ /* 0x004fea0003900000 */
[----:B------:R-:W2:Y:S02]  /*92d0*/  @!P0 SYNCS.PHASECHK.TRANS64 P0, [R2+URZ+0x8], R3 ;  /* 0x00000803020085a7 */ /* 0x000ea400080010ff */
[----:B--2---:R-:W-:Y:S05]  /*92e0*/  @!P0 BRA `(.L_x_66) ;  /* 0xfffffffc00ec8947 */ /* 0x004fea000383ffff */
[----:B------:R-:W-:Y:S05]  /*92f0*/  BRA `(.L_x_65) ;  /* 0xffffff9c00f07947 */ /* 0x000fea000383ffff */
.L_x_67:
[----:B-1----:R1:W2:Y:S02]  /*9300*/  SYNCS.PHASECHK.TRANS64.TRYWAIT P0, [R0+URZ+0x70], R5 ;  /* 0x00007005000075a7 */ /* 0x0022a400080011ff */
[----:B--2---:R-:W-:Y:S05]  /*9310*/  @!P0 NANOSLEEP.SYNCS 0x989680 ;  /* 0x009896800000895d */ /* 0x004fea0003900000 */
[----:B------:R-:W2:Y:S02]  /*9320*/  @!P0 SYNCS.PHASECHK.TRANS64 P0, [R0+URZ+0x70], R5 ;  /* 0x00007005000085a7 */ /* 0x000ea400080010ff */
[----:B--2---:R-:W-:Y:S05]  /*9330*/  @!P0 BRA `(.L_x_67) ;  /* 0xfffffffc00f08947 */ /* 0x004fea000383ffff */
[----:B------:R-:W-:Y:S05]  /*9340*/  BRA `(.L_x_141) ;  /* 0xffffffa000fc7947 */ /* 0x000fea000383ffff */
.L_x_69:
[----:B------:R-:W-:-:S07]  /*9350*/  MOV R0, UR8 ;  /* 0x0000000800007c02 */ /* 0x000fce0008000f00 */
.L_x_142:
[----:B-1----:R1:W2:Y:S02]  /*9360*/  SYNCS.PHASECHK.TRANS64.TRYWAIT P0, [R0+URZ+0xb0], R5 ;  /* 0x0000b005000075a7 */ /* 0x0022a400080011ff */
[----:B--2---:R-:W-:Y:S05]  /*9370*/  @!P0 NANOSLEEP.SYNCS 0x989680 ;  /* 0x009896800000895d */ /* 0x004fea0003900000 */
[----:B------:R-:W2:Y:S02]  /*9380*/  @!P0 SYNCS.PHASECHK.TRANS64 P0, [R0+URZ+0xb0], R5 ;  /* 0x0000b005000085a7 */ /* 0x000ea400080010ff */
[----:B--2---:R-:W-:Y:S05]  /*9390*/  @!P0 BRA `(.L_x_142) ;  /* 0xfffffffc00f08947 */ /* 0x004fea000383ffff */
[----:B------:R-:W-:Y:S05]  /*93a0*/  BRA `(.L_x_143) ;  /* 0xffffffa400487947 */ /* 0x000fea000383ffff */
.L_x_72:
[----:B------:R-:W-:Y:S07]  /*93b0*/  MOV R0, UR14 ;  /* 0x0000000e00007c02 */ /* 0x000fee0008000f00 */
.L_x_144:
[----:B-1----:R1:W2:Y:S02]  /*93c0*/  SYNCS.PHASECHK.TRANS64.TRYWAIT P0, [R0+URZ], R5 ;  /* 0x00000005000075a7 */ /* 0x0022a400080011ff */
[----:B--2---:R-:W-:Y:S05]  /*93d0*/  @!P0 NANOSLEEP.SYNCS 0x989680 ;  /* 0x009896800000895d */ /* 0x004fea0003900000 */
[----:B------:R-:W2:Y:S02]  /*93e0*/  @!P0 SYNCS.PHASECHK.TRANS64 P0, [R0+URZ], R5 ;  /* 0x00000005000085a7 */ /* 0x000ea400080010ff */
[----:B--2---:R-:W-:Y:S05]  /*93f0*/  @!P0 BRA `(.L_x_144) ;  /* 0xfffffffc00f08947 */ /* 0x004fea000383ffff */
[----:B------:R-:W-:Y:S05]  /*9400*/  BRA `(.L_x_71) ;  /* 0xffffffa4005c7947 */ /* 0x000fea000383ffff */
.L_x_76:
[----:B-1----:R-:W-:-:S07]  /*9410*/  MOV R0, UR8 ;  /* 0x0000000800007c02 */ /* 0x002fce0008000f00 */
.L_x_145:
[----:B-1----:R1:W2:Y:S02]  /*9420*/  SYNCS.PHASECHK.TRANS64.TRYWAIT P0, [R0+URZ], R3 ;  /* 0x00000003000075a7 */ /* 0x0022a400080011ff */
[----:B--2---:R-:W-:Y:S05]  /*9430*/  @!P0 NANOSLEEP.SYNCS 0x989680 ;  /* 0x009896800000895d */ /* 0x004fea0003900000 */
[----:B------:R-:W2:Y:S02]  /*9440*/  @!P0 SYNCS.PHASECHK.TRANS64 P0, [R0+URZ], R3 ;  /* 0x00000003000085a7 */ /* 0x000ea400080010ff */
[----:B--2---:R-:W-:Y:S05]  /*9450*/  @!P0 BRA `(.L_x_145) ;  /* 0xfffffffc00f08947 */ /* 0x004fea000383ffff */
[----:B------:R-:W-:Y:S05]  /*9460*/  BRA `(.L_x_146) ;  /* 0xffffffa800a07947 */ /* 0x000fea000383ffff */
.L_x_77:
[----:B------:R-:W-:-:S07]  /*9470*/  MOV R0, UR8 ;  /* 0x0000000800007c02 */ /* 0x000fce0008000f00 */
.L_x_147:
[----:B-1----:R1:W2:Y:S02]  /*9480*/  SYNCS.PHASECHK.TRANS64.TRYWAIT P0, [R0+URZ], R3 ;  /* 0x00000003000075a7 */ /* 0x0022a400080011ff */
[----:B--2---:R-:W-:Y:S05]  /*9490*/  @!P0 NANOSLEEP.SYNCS 0x989680 ;  /* 0x009896800000895d */ /* 0x004fea0003900000 */
[----:B------:R-:W2:Y:S02]  /*94a0*/  @!P0 SYNCS.PHASECHK.TRANS64 P0, [R0+URZ], R3 ;  /* 0x00000003000085a7 */ /* 0x000ea400080010ff */
[----:B--2---:R-:W-:Y:S05]  /*94b0*/  @!P0 BRA `(.L_x_147) ;  /* 0xfffffffc00f08947 */ /* 0x004fea000383ffff */
[----:B------:R-:W-:Y:S05]  /*94c0*/  BRA `(.L_x_148) ;  /* 0xffffffa800ac7947 */ /* 0x000fea000383ffff */
.L_x_78:
[----:B------:R-:W-:-:S07]  /*94d0*/  MOV R0, UR8 ;  /* 0x0000000800007c02 */ /* 0x000fce0008000f00 */
.L_x_149:
[----:B-1----:R1:W2:Y:S02]  /*94e0*/  SYNCS.PHASECHK.TRANS64.TRYWAIT P0, [R0+URZ], R3 ;  /* 0x00000003000075a7 */ /* 0x0022a400080011ff */
[----:B--2---:R-:W-:Y:S05]  /*94f0*/  @!P0 NANOSLEEP.SYNCS 0x989680 ;  /* 0x009896800000895d */ /* 0x004fea0003900000 */
[----:B------:R-:W2:Y:S02]  /*9500*/  @!P0 SYNCS.PHASECHK.TRANS64 P0, [R0+URZ], R3 ;  /* 0x00000003000085a7 */ /* 0x000ea400080010ff */
[----:B--2---:R-:W-:Y:S05]  /*9510*/  @!P0 BRA `(.L_x_149) ;  /* 0xfffffffc00f08947 */ /* 0x004fea000383ffff */
[----:B------:R-:W-:Y:S05]  /*9520*/  BRA `(.L_x_150) ;  /* 0xffffffa800b87947 */ /* 0x000fea000383ffff */
.L_x_81:
[----:B------:R-:W-:-:S07]  /*9530*/  MOV R0, UR7 ;  /* 0x0000000700007c02 */ /* 0x000fce0008000f00 */
.L_x_151:
[----:B-1----:R1:W2:Y:S02]  /*9540*/  SYNCS.PHASECHK.TRANS64.TRYWAIT P1, [R0+URZ+0xf0], R3 ;  /* 0x0000f003000075a7 */ /* 0x0022a400080211ff */
[----:B--2---:R-:W-:Y:S05]  /*9550*/  @!P1 NANOSLEEP.SYNCS 0x989680 ;  /* 0x009896800000995d */ /* 0x004fea0003900000 */
[----:B------:R-:W2:Y:S02]  /*9560*/  @!P1 SYNCS.PHASECHK.TRANS64 P1, [R0+URZ+0xf0], R3 ;  /* 0x0000f003000095a7 */ /* 0x000ea400080210ff */
[----:B--2---:R-:W-:Y:S05]  /*9570*/  @!P1 BRA `(.L_x_151) ;  /* 0xfffffffc00f09947 */ /* 0x004fea000383ffff */
[----:B------:R-:W-:Y:S05]  /*9580*/  BRA `(.L_x_152) ;  /* 0xffffffac00047947 */ /* 0x000fea000383ffff */
.L_x_86:
[----:B--2---:R2:W4:Y:S02]  /*9590*/  SYNCS.PHASECHK.TRANS64.TRYWAIT P0, [R0+URZ+0x70], R3 ;  /* 0x00007003000075a7 */ /* 0x00452400080011ff */
[----:B----4-:R-:W-:Y:S05]  /*95a0*/  @!P0 NANOSLEEP.SYNCS 0x989680 ;  /* 0x009896800000895d */ /* 0x010fea0003900000 */
[----:B------:R-:W4:Y:S02]  /*95b0*/  @!P0 SYNCS.PHASECHK.TRANS64 P0, [R0+URZ+0x70], R3 ;  /* 0x00007003000085a7 */ /* 0x000f2400080010ff */
[----:B----4-:R-:W-:Y:S05]  /*95c0*/  @!P0 BRA `(.L_x_86) ;  /* 0xfffffffc00f08947 */ /* 0x010fea000383ffff */
[----:B------:R-:W-:Y:S05]  /*95d0*/  BRA `(.L_x_153) ;  /* 0xffffffb000107947 */ /* 0x000fea000383ffff */
.L_x_89:
[----:B------:R-:W-:Y:S07]  /*95e0*/  MOV R0, UR6 ;  /* 0x0000000600007c02 */ /* 0x000fee0008000f00 */
.L_x_154:
[----:B--2---:R2:W4:Y:S02]  /*95f0*/  SYNCS.PHASECHK.TRANS64.TRYWAIT P0, [R0+URZ+0x68], R3 ;  /* 0x00006803000075a7 */ /* 0x00452400080011ff */
[----:B----4-:R-:W-:Y:S05]  /*9600*/  @!P0 NANOSLEEP.SYNCS 0x989680 ;  /* 0x009896800000895d */ /* 0x010fea0003900000 */
[----:B------:R-:W4:Y:S02]  /*9610*/  @!P0 SYNCS.PHASECHK.TRANS64 P0, [R0+URZ+0x68], R3 ;  /* 0x00006803000085a7 */ /* 0x000f2400080010ff */
[----:B----4-:R-:W-:Y:S05]  /*9620*/  @!P0 BRA `(.L_x_154) ;  /* 0xfffffffc00f08947 */ /* 0x010fea000383ffff */
[----:B------:R-:W-:Y:S05]  /*9630*/  BRA `(.L_x_88) ;  /* 0xffffffb000f07947 */ /* 0x000fea000383ffff */
.L_x_92:
[----:B--2---:R-:W-:Y:S07]  /*9640*/  MOV R3, UR6 ;  /* 0x0000000600037c02 */ /* 0x004fee0008000f00 */
.L_x_155:
[----:B-1----:R1:W2:Y:S02]  /*9650*/  SYNCS.PHASECHK.TRANS64.TRYWAIT P0, [R3+URZ+0x50], R12 ;  /* 0x0000500c030075a7 */ /* 0x0022a400080011ff */
[----:B--2---:R-:W-:Y:S05]  /*9660*/  @!P0 NANOSLEEP.SYNCS 0x989680 ;  /* 0x009896800000895d */ /* 0x004fea0003900000 */
[----:B------:R-:W2:Y:S02]  /*9670*/  @!P0 SYNCS.PHASECHK.TRANS64 P0, [R3+URZ+0x50], R12 ;  /* 0x0000500c030085a7 */ /* 0x000ea400080010ff */
[----:B--2---:R-:W-:Y:S05]  /*9680*/  @!P0 BRA `(.L_x_155) ;  /* 0xfffffffc00f08947 */ /* 0x004fea000383ffff */
[----:B------:R-:W-:Y:S05]  /*9690*/  BRA `(.L_x_156) ;  /* 0xffffffb400687947 */ /* 0x000fea000383ffff */
.L_x_93:
[----:B------:R-:W-:Y:S07]  /*96a0*/  MOV R3, UR6 ;  /* 0x0000000600037c02 */ /* 0x000fee0008000f00 */
.L_x_157:
[----:B-1----:R1:W2:Y:S02]  /*96b0*/  SYNCS.PHASECHK.TRANS64.TRYWAIT P0, [R3+URZ+0x58], R12 ;  /* 0x0000580c030075a7 */ /* 0x0022a400080011ff */
[----:B--2---:R-:W-:Y:S05]  /*96c0*/  @!P0 NANOSLEEP.SYNCS 0x989680 ;  /* 0x009896800000895d */ /* 0x004fea0003900000 */
[----:B------:R-:W2:Y:S02]  /*96d0*/  @!P0 SYNCS.PHASECHK.TRANS64 P0, [R3+URZ+0x58], R12 ;  /* 0x0000580c030085a7 */ /* 0x000ea400080010ff */
[----:B--2---:R-:W-:Y:S05]  /*96e0*/  @!P0 BRA `(.L_x_157) ;  /* 0xfffffffc00f08947 */ /* 0x004fea000383ffff */
[----:B------:R-:W-:Y:S05]  /*96f0*/  BRA `(.L_x_158) ;  /* 0xffffffb400e87947 */ /* 0x000fea000383ffff */
.L_x_95:
[----:B------:R-:W-:-:S07]  /*9700*/  MOV R0, UR6 ;  /* 0x0000000600007c02 */ /* 0x000fce0008000f00 */
.L_x_159:
[----:B-1----:R1:W4:Y:S02]  /*9710*/  SYNCS.PHASECHK.TRANS64.TRYWAIT P0, [R0+URZ+0x50], R3 ;  /* 0x00005003000075a7 */ /* 0x00232400080011ff */
[----:B----4-:R-:W-:Y:S05]  /*9720*/  @!P0 NANOSLEEP.SYNCS 0x989680 ;  /* 0x009896800000895d */ /* 0x010fea0003900000 */
[----:B------:R-:W4:Y:S02]  /*9730*/  @!P0 SYNCS.PHASECHK.TRANS64 P0, [R0+URZ+0x50], R3 ;  /* 0x00005003000085a7 */ /* 0x000f2400080010ff */
[----:B----4-:R-:W-:Y:S05]  /*9740*/  @!P0 BRA `(.L_x_159) ;  /* 0xfffffffc00f08947 */ /* 0x010fea000383ffff */
[----:B------:R-:W-:Y:S05]  /*9750*/  BRA `(.L_x_160) ;  /* 0xffffffb800587947 */ /* 0x000fea000383ffff */
.L_x_97:
[----:B--2---:R2:W3:Y:S02]  /*9760*/  SYNCS.PHASECHK.TRANS64.TRYWAIT P0, [R0+URZ+0x70], R3 ;  /* 0x00007003000075a7 */ /* 0x0044e400080011ff */
[----:B---3--:R-:W-:Y:S05]  /*9770*/  @!P0 NANOSLEEP.SYNCS 0x989680 ;  /* 0x009896800000895d */ /* 0x008fea0003900000 */
[----:B------:R-:W3:Y:S02]  /*9780*/  @!P0 SYNCS.PHASECHK.TRANS64 P0, [R0+URZ+0x70], R3 ;  /* 0x00007003000085a7 */ /* 0x000ee400080010ff */
[----:B---3--:R-:W-:Y:S05]  /*9790*/  @!P0 BRA `(.L_x_97) ;  /* 0xfffffffc00f08947 */ /* 0x008fea000383ffff */
[----:B------:R-:W-:Y:S05]  /*97a0*/  BRA `(.L_x_161) ;  /* 0xffffffbc00247947 */ /* 0x000fea000383ffff */
.L_x_108:
[----:B-1----:R1:W3:Y:S02]  /*97b0*/  SYNCS.PHASECHK.TRANS64.TRYWAIT P1, [R3+URZ+0x40], R0 ;  /* 0x00004000030075a7 */ /* 0x0022e400080211ff */
[----:B---3--:R-:W-:Y:S05]  /*97c0*/  @!P1 NANOSLEEP.SYNCS 0x989680 ;  /* 0x009896800000995d */ /* 0x008fea0003900000 */
[----:B------:R-:W3:Y:S02]  /*97d0*/  @!P1 SYNCS.PHASECHK.TRANS64 P1, [R3+URZ+0x40], R0 ;  /* 0x00004000030095a7 */ /* 0x000ee400080210ff */
[----:B---3--:R-:W-:Y:S05]  /*97e0*/  @!P1 BRA `(.L_x_108) ;  /* 0xfffffffc00f09947 */ /* 0x008fea000383ffff */
[----:B------:R-:W-:Y:S05]  /*97f0*/  BRA `(.L_x_107) ;  /* 0xffffffc8004c7947 */ /* 0x000fea000383ffff */
.L_x_110:
[----:B---3--:R3:W4:Y:S02]  /*9800*/  SYNCS.PHASECHK.TRANS64.TRYWAIT P0, [R171+URZ+0x90], R2 ;  /* 0x00009002ab0075a7 */ /* 0x00872400080011ff */
[----:B----4-:R-:W-:Y:S05]  /*9810*/  @!P0 NANOSLEEP.SYNCS 0x989680 ;  /* 0x009896800000895d */ /* 0x010fea0003900000 */
[----:B------:R-:W4:Y:S02]  /*9820*/  @!P0 SYNCS.PHASECHK.TRANS64 P0, [R171+URZ+0x90], R2 ;  /* 0x00009002ab0085a7 */ /* 0x000f2400080010ff */
[----:B----4-:R-:W-:Y:S05]  /*9830*/  @!P0 BRA `(.L_x_110) ;  /* 0xfffffffc00f08947 */ /* 0x010fea000383ffff */
[----:B------:R-:W-:Y:S05]  /*9840*/  BRA `(.L_x_109) ;  /* 0xffffffc800a87947 */ /* 0x000fea000383ffff */
.L_x_118:
[----:B--2---:R2:W3:Y:S02]  /*9850*/  SYNCS.PHASECHK.TRANS64.TRYWAIT P0, [R124+URZ+0x40], R3 ;  /* 0x000040037c0075a7 */ /* 0x0044e400080011ff */
[----:B---3--:R-:W-:Y:S05]  /*9860*/  @!P0 NANOSLEEP.SYNCS 0x989680 ;  /* 0x009896800000895d */ /* 0x008fea0003900000 */
[----:B------:R-:W3:Y:S02]  /*9870*/  @!P0 SYNCS.PHASECHK.TRANS64 P0, [R124+URZ+0x40], R3 ;  /* 0x000040037c0085a7 */ /* 0x000ee400080010ff */
[----:B---3--:R-:W-:Y:S05]  /*9880*/  @!P0 BRA `(.L_x_118) ;  /* 0xfffffffc00f08947 */ /* 0x008fea000383ffff */
[----:B------:R-:W-:Y:S05]  /*9890*/  BRA `(.L_x_117) ;  /* 0xffffffdc00ac7947 */ /* 0x000fea000383ffff */
        .weak           $__internal_0_$__cuda_sm10x_tcgen05_guardrail_trap_col_being_dealloced_not_returned_by_alloc
        .type           $__internal_0_$__cuda_sm10x_tcgen05_guardrail_trap_col_being_dealloced_not_returned_by_alloc,@function
        .size           $__internal_0_$__cuda_sm10x_tcgen05_guardrail_trap_col_being_dealloced_not_returned_by_alloc,($__internal_1_$__cuda_sm10x_tcgen05_guardrail_trap_phase_invalid_during_alloc - $__internal_0_$__cuda_sm10x_tcgen05_guardrail_trap_col_being_dealloced_not_returned_by_alloc)
$__internal_0_$__cuda_sm10x_tcgen05_guardrail_trap_col_being_dealloced_not_returned_by_alloc:
[----:B------:R-:W-:Y:S05]  /*98a0*/  BPT.TRAP 0x1 ;  /* 0x000000040000795c */ /* 0x000fea0000300000 */
[----:B------:R-:W-:-:S04]  /*98b0*/  HFMA2 R3, -RZ, RZ, 0, 0 ;  /* 0x00000000ff037431 */ /* 0x000fc800000001ff */
[----:B------:R-:W-:Y:S05]  /*98c0*/  RET.REL.NODEC R2 `(_ZN7cutlass13device_kernelINS_4gemm6kernel13GemmUniversalIN4cute5tupleIJiiiiEEENS1_10collective13CollectiveMmaINS1_35MainloopSm100TmaUmmaWarpSpecializedILi4ELi2ELi4ENS5_IJNS4_1CILi2EEENSA_ILi1EEESC_EEEEENS5_IJNSA_ILi256EEENSA_ILi128EEESF_EEEaNS5_IJlSC_lEEEaSI_NS4_8TiledMMAINS4_8MMA_AtomIJNS4_21SM100_MMA_S8_2x1SM_SSIaaiLi256ELi128ELNS4_4UMMA5MajorE0ELSN_0ELNSM_8SaturateE0EEEEEENS4_6LayoutINS5_IJSC_SC_SC_EEENS5_IJNSA_ILi0EEEST_ST_EEEEENS5_IJNS4_10UnderscoreESW_SW_EEEEENS4_18SM100_TMA_2SM_LOADENS4_14ComposedLayoutINS4_7SwizzleILi3ELi4ELi3EEENS4_18smem_ptr_flag_bitsILi8EEENSR_INS5_IJNSA_ILi8EEESG_EEENS5_IJSG_SC_EEEEEEEvNS4_8identityESZ_S19_vS1A_EENS_8epilogue10collective18CollectiveEpilogueINS1C_23Sm100TmaWarpSpecializedILi2ELi2ELi64ELb0ELb0EEEJNS5_IJSG_SG_SF_EEENS5_IJNSR_ISG_SC_EENSR_INSA_ILi64EEESC_EEEEEaSI_aSI_NS1C_6fusion15FusionCallbacksIS1G_NS1M_17LinearCombinationIaiaiLNS_15FloatRoundStyleE2EEES1H_S1L_JEEENS4_5SM1004TMEM4LOAD26SM100_TMEM_LOAD_32dp32b64xENS4_13SM90_TMA_LOADENS10_INS11_ILi2ELi4ELi3EEES14_NSR_INS5_IJS15_S1J_EEENS5_IJS1J_SC_EEEEEEENS4_39AutoVectorizingCopyWithAssumedAlignmentILi128EEENS4_14SM90_TMA_STOREES21_S23_S23_EEEvvEEEEvNT_6ParamsE) ;  /* 0xffffff6402cc7950 */ /* 0x000fea0003c3ffff */
        .weak           $__internal_1_$__cuda_sm10x_tcgen05_guardrail_trap_phase_invalid_during_alloc
        .type           $__internal_1_$__cuda_sm10x_tcgen05_guardrail_trap_phase_invalid_during_alloc,@function
        .size           $__internal_1_$__cuda_sm10x_tcgen05_guardrail_trap_phase_invalid_during_alloc,($__internal_2_$__cuda_sm10x_tcgen05_guardrail_trap_unallocated_columns_being_dealloced - $__internal_1_$__cuda_sm10x_tcgen05_guardrail_trap_phase_invalid_during_alloc)
$__internal_1_$__cuda_sm10x_tcgen05_guardrail_trap_phase_invalid_during_alloc:
[----:B------:R-:W-:Y:S05]  /*98d0*/  BPT.TRAP 0x1 ;  /* 0x000000040000795c */ /* 0x000fea0000300000 */
[----:B------:R-:W-:-:S04]  /*98e0*/  MOV R3, 0x0 ;  /* 0x0000000000037802 */ /* 0x000fc80000000f00 */
[----:B------:R-:W-:Y:S05]  /*98f0*/  RET.REL.NODEC R2 `(_ZN7cutlass13device_kernelINS_4gemm6kernel13GemmUniversalIN4cute5tupleIJiiiiEEENS1_10collective13CollectiveMmaINS1_35MainloopSm100TmaUmmaWarpSpecializedILi4ELi2ELi4ENS5_IJNS4_1CILi2EEENSA_ILi1EEESC_EEEEENS5_IJNSA_ILi256EEENSA_ILi128EEESF_EEEaNS5_IJlSC_lEEEaSI_NS4_8TiledMMAINS4_8MMA_AtomIJNS4_21SM100_MMA_S8_2x1SM_SSIaaiLi256ELi128ELNS4_4UMMA5MajorE0ELSN_0ELNSM_8SaturateE0EEEEEENS4_6LayoutINS5_IJSC_SC_SC_EEENS5_IJNSA_ILi0EEEST_ST_EEEEENS5_IJNS4_10UnderscoreESW_SW_EEEEENS4_18SM100_TMA_2SM_LOADENS4_14ComposedLayoutINS4_7SwizzleILi3ELi4ELi3EEENS4_18smem_ptr_flag_bitsILi8EEENSR_INS5_IJNSA_ILi8EEESG_EEENS5_IJSG_SC_EEEEEEEvNS4_8identityESZ_S19_vS1A_EENS_8epilogue10collective18CollectiveEpilogueINS1C_23Sm100TmaWarpSpecializedILi2ELi2ELi64ELb0ELb0EEEJNS5_IJSG_SG_SF_EEENS5_IJNSR_ISG_SC_EENSR_INSA_ILi64EEESC_EEEEEaSI_aSI_NS1C_6fusion15FusionCallbacksIS1G_NS1M_17LinearCombinationIaiaiLNS_15FloatRoundStyleE2EEES1H_S1L_JEEENS4_5SM1004TMEM4LOAD26SM100_TMEM_LOAD_32dp32b64xENS4_13SM90_TMA_LOADENS10_INS11_ILi2ELi4ELi3EEES14_NSR_INS5_IJS15_S1J_EEENS5_IJS1J_SC_EEEEEEENS4_39AutoVectorizingCopyWithAssumedAlignmentILi128EEENS4_14SM90_TMA_STOREES21_S23_S23_EEEvvEEEEvNT_6ParamsE) ;  /* 0xffffff6402c07950 */ /* 0x000fea0003c3ffff */
        .weak           $__internal_2_$__cuda_sm10x_tcgen05_guardrail_trap_unallocated_columns_being_dealloced
        .type           $__internal_2_$__cuda_sm10x_tcgen05_guardrail_trap_unallocated_columns_being_dealloced,@function
        .size           $__internal_2_$__cuda_sm10x_tcgen05_guardrail_trap_unallocated_columns_being_dealloced,(.L_x_163 - $__internal_2_$__cuda_sm10x_tcgen05_guardrail_trap_unallocated_columns_being_dealloced)
$__internal_2_$__cuda_sm10x_tcgen05_guardrail_trap_unallocated_columns_being_dealloced:
[----:B------:R-:W-:Y:S05]  /*9900*/  BPT.TRAP 0x1 ;  /* 0x000000040000795c */ /* 0x000fea0000300000 */
[----:B------:R-:W-:-:S04]  /*9910*/  HFMA2 R3, -RZ, RZ, 0, 0 ;  /* 0x00000000ff037431 */ /* 0x000fc800000001ff */
[----:B------:R-:W-:Y:S05]  /*9920*/  RET.REL.NODEC R2 `(_ZN7cutlass13device_kernelINS_4gemm6kernel13GemmUniversalIN4cute5tupleIJiiiiEEENS1_10collective13CollectiveMmaINS1_35MainloopSm100TmaUmmaWarpSpecializedILi4ELi2ELi4ENS5_IJNS4_1CILi2EEENSA_ILi1EEESC_EEEEENS5_IJNSA_ILi256EEENSA_ILi128EEESF_EEEaNS5_IJlSC_lEEEaSI_NS4_8TiledMMAINS4_8MMA_AtomIJNS4_21SM100_MMA_S8_2x1SM_SSIaaiLi256ELi128ELNS4_4UMMA5MajorE0ELSN_0ELNSM_8SaturateE0EEEEEENS4_6LayoutINS5_IJSC_SC_SC_EEENS5_IJNSA_ILi0EEEST_ST_EEEEENS5_IJNS4_10UnderscoreESW_SW_EEEEENS4_18SM100_TMA_2SM_LOADENS4_14ComposedLayoutINS4_7SwizzleILi3ELi4ELi3EEENS4_18smem_ptr_flag_bitsILi8EEENSR_INS5_IJNSA_ILi8EEESG_EEENS5_IJSG_SC_EEEEEEEvNS4_8identityESZ_S19_vS1A_EENS_8epilogue10collective18CollectiveEpilogueINS1C_23Sm100TmaWarpSpecializedILi2ELi2ELi64ELb0ELb0EEEJNS5_IJSG_SG_SF_EEENS5_IJNSR_ISG_SC_EENSR_INSA_ILi64EEESC_EEEEEaSI_aSI_NS1C_6fusion15FusionCallbacksIS1G_NS1M_17LinearCombinationIaiaiLNS_15FloatRoundStyleE2EEES1H_S1L_JEEENS4_5SM1004TMEM4LOAD26SM100_TMEM_LOAD_32dp32b64xENS4_13SM90_TMA_LOADENS10_INS11_ILi2ELi4ELi3EEES14_NSR_INS5_IJS15_S1J_EEENS5_IJS1J_SC_EEEEEEENS4_39AutoVectorizingCopyWithAssumedAlignmentILi128EEENS4_14SM90_TMA_STOREES21_S23_S23_EEEvvEEEEvNT_6ParamsE) ;  /* 0xffffff6402b47950 */ /* 0x000fea0003c3ffff */
.L_x_162:
[----:B------:R-:W-:-:S00]  /*9930*/  BRA `(.L_x_162) ;  /* 0xfffffffc00fc7947 */ /* 0x000fc0000383ffff */
[----:B------:R-:W-:-:S00]  /*9940*/  NOP ;  /* 0x0000000000007918 */ /* 0x000fc00000000000 */
        /* <DEDUP_REMOVED lines=11> */
.L_x_163:


//--------------------- .nv.global.init           --------------------------
	.section	.nv.global.init,"aw",@progbits
.nv.global.init:
	.type		$str$27,@object
	.size		$str$27,($str$28 - $str$27)
$str$27:
        /*0000*/ 	.byte	0x28, 0x61, 0x64, 0x64, 0x72, 0x65, 0x73, 0x73, 0x20, 0x26, 0x20, 0x6d, 0x61, 0x73, 0x6b, 0x29
        /*0010*/ 	.byte	0x20, 0x3d, 0x3d, 0x20, 0x30, 0x00
	.type		$str$28,@object
	.size		$str$28,($str$26 - $str$28)
$str$28:
        /*0016*/ 	.byte	0x2f, 0x74, 0x6d, 0x70, 0x2f, 0x63, 0x75, 0x74, 0x6c, 0x61, 0x73, 0x73, 0x5f, 0x73, 0x77, 0x65
        /*0026*/ 	.byte	0x65, 0x70, 0x5f, 0x73, 0x72, 0x63, 0x2f, 0x69, 0x6e, 0x63, 0x6c, 0x75, 0x64, 0x65, 0x2f, 0x63
        /*0036*/ 	.byte	0x75, 0x74, 0x65, 0x2f, 0x70, 0x6f, 0x69, 0x6e, 0x74, 0x65, 0x72, 0x5f, 0x66, 0x6c, 0x61, 0x67
        /*0046*/ 	.byte	0x67, 0x65, 0x64, 0x2e, 0x68, 0x70, 0x70, 0x00
	.type		$str$26,@object
	.size		$str$26,($str$25 - $str$26)
$str$26:
        /*004e*/ 	.byte	0x2f, 0x74, 0x6d, 0x70, 0x2f, 0x63, 0x75, 0x74, 0x6c, 0x61, 0x73, 0x73, 0x5f, 0x73, 0x77, 0x65
        /*005e*/ 	.byte	0x65, 0x70, 0x5f, 0x73, 0x72, 0x63, 0x2f, 0x69, 0x6e, 0x63, 0x6c, 0x75, 0x64, 0x65, 0x2f, 0x63
        /*006e*/ 	.byte	0x75, 0x74, 0x65, 0x2f, 0x61, 0x74, 0x6f, 0x6d, 0x2f, 0x63, 0x6f, 0x70, 0x79, 0x5f, 0x74, 0x72
        /*007e*/ 	.byte	0x61, 0x69, 0x74, 0x73, 0x5f, 0x73, 0x6d, 0x31, 0x30, 0x30, 0x2e, 0x68, 0x70, 0x70, 0x00
	.type		$str$25,@object
	.size		$str$25,(__unnamed_1 - $str$25)
$str$25:
        /*008d*/ 	.byte	0x28, 0x28, 0x75, 0x69, 0x6e, 0x74, 0x33, 0x32, 0x5f, 0x74, 0x28, 0x74, 0x68, 0x72, 0x65, 0x61
        /*009d*/ 	.byte	0x64, 0x49, 0x64, 0x78, 0x2e, 0x78, 0x29, 0x20, 0x2f, 0x20, 0x33, 0x32, 0x29, 0x20, 0x25, 0x20
        /*00ad*/ 	.byte	0x34, 0x29, 0x20, 0x3d, 0x3d, 0x20, 0x28, 0x28, 0x28, 0x74, 0x6d, 0x65, 0x6d, 0x5f, 0x61, 0x64
        /*00bd*/ 	.byte	0x64, 0x72, 0x20, 0x3e, 0x3e, 0x20, 0x31, 0x36, 0x29, 0x20, 0x2f, 0x20, 0x33, 0x32, 0x29, 0x20
        /*00cd*/ 	.byte	0x25, 0x20, 0x34, 0x29, 0x00
	.type		__unnamed_1,@object
	.size		__unnamed_1,(__unnamed_2 - __unnamed_1)
__unnamed_1:
        /*00d2*/ 	.byte	0x61, 0x75, 0x74, 0x6f, 0x20, 0x63, 0x75, 0x74, 0x65, 0x3a, 0x3a, 0x61, 0x73, 0x5f, 0x70, 0x6f
        /* <DEDUP_REMOVED lines=24> */
        /*0262*/ 	.byte	0x5d, 0x00
	.type		__unnamed_2,@object
	.size		__unnamed_2,(.L_2 - __unnamed_2)
__unnamed_2:
        /* <DEDUP_REMOVED lines=42> */
        /*0504*/ 	.byte	0x43, 0x3c, 0x30, 0x3e, 0x3e, 0x3e, 0x3e, 0x5d, 0x00
.L_2:


//--------------------- .nv.shared._ZN7cutlass13device_kernelINS_4gemm6kernel13GemmUniversalIN4cute5tupleIJiiiiEEENS1_10collective13CollectiveMmaINS1_35MainloopSm100TmaUmmaWarpSpecializedILi4ELi2ELi4ENS5_IJNS4_1CILi2EEENSA_ILi1EEESC_EEEEENS5_IJNSA_ILi256EEENSA_ILi128EEESF_EEEaNS5_IJlSC_lEEEaSI_NS4_8TiledMMAINS4_8MMA_AtomIJNS4_21SM100_MMA_S8_2x1SM_SSIaaiLi256ELi128ELNS4_4UMMA5MajorE0ELSN_0ELNSM_8SaturateE0EEEEEENS4_6LayoutINS5_IJSC_SC_SC_EEENS5_IJNSA_ILi0EEEST_ST_EEEEENS5_IJNS4_10UnderscoreESW_SW_EEEEENS4_18SM100_TMA_2SM_LOADENS4_14ComposedLayoutINS4_7SwizzleILi3ELi4ELi3EEENS4_18smem_ptr_flag_bitsILi8EEENSR_INS5_IJNSA_ILi8EEESG_EEENS5_IJSG_SC_EEEEEEEvNS4_8identityESZ_S19_vS1A_EENS_8epilogue10collective18CollectiveEpilogueINS1C_23Sm100TmaWarpSpecializedILi2ELi2ELi64ELb0ELb0EEEJNS5_IJSG_SG_SF_EEENS5_IJNSR_ISG_SC_EENSR_INSA_ILi64EEESC_EEEEEaSI_aSI_NS1C_6fusion15FusionCallbacksIS1G_NS1M_17LinearCombinationIaiaiLNS_15FloatRoundStyleE2EEES1H_S1L_JEEENS4_5SM1004TMEM4LOAD26SM100_TMEM_LOAD_32dp32b64xENS4_13SM90_TMA_LOADENS10_INS11_ILi2ELi4ELi3EEES14_NSR_INS5_IJS15_S1J_EEENS5_IJS1J_SC_EEEEEEENS4_39AutoVectorizingCopyWithAssumedAlignmentILi128EEENS4_14SM90_TMA_STOREES21_S23_S23_EEEvvEEEEvNT_6ParamsE --------------------------
	.section	.nv.shared._ZN7cutlass13device_kernelINS_4gemm6kernel13GemmUniversalIN4cute5tupleIJiiiiEEENS1_10collective13CollectiveMmaINS1_35MainloopSm100TmaUmmaWarpSpecializedILi4ELi2ELi4ENS5_IJNS4_1CILi2EEENSA_ILi1EEESC_EEEEENS5_IJNSA_ILi256EEENSA_ILi128EEESF_EEEaNS5_IJlSC_lEEEaSI_NS4_8TiledMMAINS4_8MMA_AtomIJNS4_21SM100_MMA_S8_2x1SM_SSIaaiLi256ELi128ELNS4_4UMMA5MajorE0ELSN_0ELNSM_8SaturateE0EEEEEENS4_6LayoutINS5_IJSC_SC_SC_EEENS5_IJNSA_ILi0EEEST_ST_EEEEENS5_IJNS4_10UnderscoreESW_SW_EEEEENS4_18SM100_TMA_2SM_LOADENS4_14ComposedLayoutINS4_7SwizzleILi3ELi4ELi3EEENS4_18smem_ptr_flag_bitsILi8EEENSR_INS5_IJNSA_ILi8EEESG_EEENS5_IJSG_SC_EEEEEEEvNS4_8identityESZ_S19_vS1A_EENS_8epilogue10collective18CollectiveEpilogueINS1C_23Sm100TmaWarpSpecializedILi2ELi2ELi64ELb0ELb0EEEJNS5_IJSG_SG_SF_EEENS5_IJNSR_ISG_SC_EENSR_INSA_ILi64EEESC_EEEEEaSI_aSI_NS1C_6fusion15FusionCallbacksIS1G_NS1M_17LinearCombinationIaiaiLNS_15FloatRoundStyleE2EEES1H_S1L_JEEENS4_5SM1004TMEM4LOAD26SM100_TMEM_LOAD_32dp32b64xENS4_13SM90_TMA_LOADENS10_INS11_ILi2ELi4ELi3EEES14_NSR_INS5_IJS15_S1J_EEENS5_IJS1J_SC_EEEEEEENS4_39AutoVectorizingCopyWithAssumedAlignmentILi128EEENS4_14SM90_TMA_STOREES21_S23_S23_EEEvvEEEEvNT_6ParamsE,"aw",@nobits
	.sectionflags	@""
	.align	16
	.zero		1024


//--------------------- .nv.shared.reserved.0     --------------------------
	.section	.nv.shared.reserved.0,"aw",@nobits
	.weak		__nv_reservedSMEM_offset_0_alias
	.size		__nv_reservedSMEM_offset_0_alias, 0, 64
	.other		__nv_reservedSMEM_offset_0_alias,@"STO_CUDA_RESERVED_SHARED STV_DEFAULT"
__nv_reservedSMEM_offset_0_alias:
	.zero		0
.nv.shared.reserved.0:
	.zero		64
	.weak		__nv_reservedSMEM_tcgen05_partition
	.type		__nv_reservedSMEM_tcgen05_partition,@object
	.size		__nv_reservedSMEM_tcgen05_partition,(.L_0 - __nv_reservedSMEM_tcgen05_partition)
__nv_reservedSMEM_tcgen05_partition:
	.zero		32
.L_0:


//--------------------- .nv.global                --------------------------
	.section	.nv.global,"aw",@nobits
.nv.global:
	.type		_ZN40_INTERNAL_0be64bd3_4_k_cu_704d84a4_288314cute1_E,@object
	.size		_ZN40_INTERNAL_0be64bd3_4_k_cu_704d84a4_288314cute1_E,(_ZN40_INTERNAL_0be64bd3_4_k_cu_704d84a4_288314cuda3std3__45__cpo6cbeginE - _ZN40_INTERNAL_0be64bd3_4_k_cu_704d84a4_288314cute1_E)
_ZN40_INTERNAL_0be64bd3_4_k_cu_704d84a4_288314cute1_E:
	.zero		1
	.type		_ZN40_INTERNAL_0be64bd3_4_k_cu_704d84a4_288314cuda3std3__45__cpo6cbeginE,@object
	.size		_ZN40_INTERNAL_0be64bd3_4_k_cu_704d84a4_288314cuda3std3__45__cpo6cbeginE,(_ZN40_INTERNAL_0be64bd3_4_k_cu_704d84a4_288314cuda3std3__48in_placeE - _ZN40_INTERNAL_0be64bd3_4_k_cu_704d84a4_288314cuda3std3__45__cpo6cbeginE)
_ZN40_INTERNAL_0be64bd3_4_k_cu_704d84a4_288314cuda3std3__45__cpo6cbeginE:
	.zero		1
	.type		_ZN40_INTERNAL_0be64bd3_4_k_cu_704d84a4_288314cuda3std3__48in_placeE,@object
	.size		_ZN40_INTERNAL_0be64bd3_4_k_cu_704d84a4_288314cuda3std3__48in_placeE,(_ZN40_INTERNAL_0be64bd3_4_k_cu_704d84a4_288314cuda3std6ranges3__45__cpo9iter_moveE - _ZN40_INTERNAL_0be64bd3_4_k_cu_704d84a4_288314cuda3std3__48in_placeE)
_ZN40_INTERNAL_0be64bd3_4_k_cu_704d84a4_288314cuda3std3__48in_placeE:
	.zero		1
	.type		_ZN40_INTERNAL_0be64bd3_4_k_cu_704d84a4_288314cuda3std6ranges3__45__cpo9iter_moveE,@object
	.size		_ZN40_INTERNAL_0be64bd3_4_k_cu_704d84a4_288314cuda3std6ranges3__45__cpo9iter_moveE,(_ZN40_INTERNAL_0be64bd3_4_k_cu_704d84a4_288314cuda3std3__45__cpo5beginE - _ZN40_INTERNAL_0be64bd3_4_k_cu_704d84a4_288314cuda3std6ranges3__45__cpo9iter_moveE)
_ZN40_INTERNAL_0be64bd3_4_k_cu_704d84a4_288314cuda3std6ranges3__45__cpo9iter_moveE:
	.zero		1
	.type		_ZN40_INTERNAL_0be64bd3_4_k_cu_704d84a4_288314cuda3std3__45__cpo5beginE,@object
	.size		_ZN40_INTERNAL_0be64bd3_4_k_cu_704d84a4_288314cuda3std3__45__cpo5beginE,(_ZN40_INTERNAL_0be64bd3_4_k_cu_704d84a4_288314cuda3std3__442_GLOBAL__N__0be64bd3_4_k_cu_704d84a4_288316ignoreE - _ZN40_INTERNAL_0be64bd3_4_k_cu_704d84a4_288314cuda3std3__45__cpo5beginE)
_ZN40_INTERNAL_0be64bd3_4_k_cu_704d84a4_288314cuda3std3__45__cpo5beginE:
	.zero		1
	.type		_ZN40_INTERNAL_0be64bd3_4_k_cu_704d84a4_288314cuda3std3__442_GLOBAL__N__0be64bd3_4_k_cu_704d84a4_288316ignoreE,@object
	.size		_ZN40_INTERNAL_0be64bd3_4_k_cu_704d84a4_288314cuda3std3__442_GLOBAL__N__0be64bd3_4_k_cu_704d84a4_288316ignoreE,(_ZN40_INTERNAL_0be64bd3_4_k_cu_704d84a4_288314cute7productE - _ZN40_INTERNAL_0be64bd3_4_k_cu_704d84a4_288314cuda3std3__442_GLOBAL__N__0be64bd3_4_k_cu_704d84a4_288316ignoreE)
_ZN40_INTERNAL_0be64bd3_4_k_cu_704d84a4_288314cuda3std3__442_GLOBAL__N__0be64bd3_4_k_cu_704d84a4_288316ignoreE:
	.zero		1
	.type		_ZN40_INTERNAL_0be64bd3_4_k_cu_704d84a4_288314cute7productE,@object
	.size		_ZN40_INTERNAL_0be64bd3_4_k_cu_704d84a4_288314cute7productE,(_ZN40_INTERNAL_0be64bd3_4_k_cu_704d84a4_288314cuda3std3__45__cpo3endE - _ZN40_INTERNAL_0be64bd3_4_k_cu_704d84a4_288314cute7productE)
_ZN40_INTERNAL_0be64bd3_4_k_cu_704d84a4_288314cute7productE:
	.zero		1
	.type		_ZN40_INTERNAL_0be64bd3_4_k_cu_704d84a4_288314cuda3std3__45__cpo3endE,@object
	.size		_ZN40_INTERNAL_0be64bd3_4_k_cu_704d84a4_288314cuda3std3__45__cpo3endE,(_ZN40_INTERNAL_0be64bd3_4_k_cu_704d84a4_288314cuda3std3__419piecewise_constructE - _ZN40_INTERNAL_0be64bd3_4_k_cu_704d84a4_288314cuda3std3__45__cpo3endE)
_ZN40_INTERNAL_0be64bd3_4_k_cu_704d84a4_288314cuda3std3__45__cpo3endE:
	.zero		1
	.type		_ZN40_INTERNAL_0be64bd3_4_k_cu_704d84a4_288314cuda3std3__419piecewise_constructE,@object
	.size		_ZN40_INTERNAL_0be64bd3_4_k_cu_704d84a4_288314cuda3std3__419piecewise_constructE,(_ZN40_INTERNAL_0be64bd3_4_k_cu_704d84a4_288314cuda3std3__45__cpo4cendE - _ZN40_INTERNAL_0be64bd3_4_k_cu_704d84a4_288314cuda3std3__419piecewise_constructE)
_ZN40_INTERNAL_0be64bd3_4_k_cu_704d84a4_288314cuda3std3__419piecewise_constructE:
	.zero		1
	.type		_ZN40_INTERNAL_0be64bd3_4_k_cu_704d84a4_288314cuda3std3__45__cpo4cendE,@object
	.size		_ZN40_INTERNAL_0be64bd3_4_k_cu_704d84a4_288314cuda3std3__45__cpo4cendE,(_ZN40_INTERNAL_0be64bd3_4_k_cu_704d84a4_288314cuda3std6ranges3__45__cpo4swapE - _ZN40_INTERNAL_0be64bd3_4_k_cu_704d84a4_288314cuda3std3__45__cpo4cendE)
_ZN40_INTERNAL_0be64bd3_4_k_cu_704d84a4_288314cuda3std3__45__cpo4cendE:
	.zero		1
	.type		_ZN40_INTERNAL_0be64bd3_4_k_cu_704d84a4_288314cuda3std6ranges3__45__cpo4swapE,@object
	.size		_ZN40_INTERNAL_0be64bd3_4_k_cu_704d84a4_288314cuda3std6ranges3__45__cpo4swapE,(.L_10 - _ZN40_INTERNAL_0be64bd3_4_k_cu_704d84a4_288314cuda3std6ranges3__45__cpo4swapE)
_ZN40_INTERNAL_0be64bd3_4_k_cu_704d84a4_288314cuda3std6ranges3__45__cpo4swapE:
	.zero		1
.L_10:


//--------------------- .nv.constant0._ZN7cutlass13device_kernelINS_4gemm6kernel13GemmUniversalIN4cute5tupleIJiiiiEEENS1_10collective13CollectiveMmaINS1_35MainloopSm100TmaUmmaWarpSpecializedILi4ELi2ELi4ENS5_IJNS4_1CILi2EEENSA_ILi1EEESC_EEEEENS5_IJNSA_ILi256EEENSA_ILi128EEESF_EEEaNS5_IJlSC_lEEEaSI_NS4_8TiledMMAINS4_8MMA_AtomIJNS4_21SM100_MMA_S8_2x1SM_SSIaaiLi256ELi128ELNS4_4UMMA5MajorE0ELSN_0ELNSM_8SaturateE0EEEEEENS4_6LayoutINS5_IJSC_SC_SC_EEENS5_IJNSA_ILi0EEEST_ST_EEEEENS5_IJNS4_10UnderscoreESW_SW_EEEEENS4_18SM100_TMA_2SM_LOADENS4_14ComposedLayoutINS4_7SwizzleILi3ELi4ELi3EEENS4_18smem_ptr_flag_bitsILi8EEENSR_INS5_IJNSA_ILi8EEESG_EEENS5_IJSG_SC_EEEEEEEvNS4_8identityESZ_S19_vS1A_EENS_8epilogue10collective18CollectiveEpilogueINS1C_23Sm100TmaWarpSpecializedILi2ELi2ELi64ELb0ELb0EEEJNS5_IJSG_SG_SF_EEENS5_IJNSR_ISG_SC_EENSR_INSA_ILi64EEESC_EEEEEaSI_aSI_NS1C_6fusion15FusionCallbacksIS1G_NS1M_17LinearCombinationIaiaiLNS_15FloatRoundStyleE2EEES1H_S1L_JEEENS4_5SM1004TMEM4LOAD26SM100_TMEM_LOAD_32dp32b64xENS4_13SM90_TMA_LOADENS10_INS11_ILi2ELi4ELi3EEES14_NSR_INS5_IJS15_S1J_EEENS5_IJS1J_SC_EEEEEEENS4_39AutoVectorizingCopyWithAssumedAlignmentILi128EEENS4_14SM90_TMA_STOREES21_S23_S23_EEEvvEEEEvNT_6ParamsE --------------------------
	.section	.nv.constant0._ZN7cutlass13device_kernelINS_4gemm6kernel13GemmUniversalIN4cute5tupleIJiiiiEEENS1_10collective13CollectiveMmaINS1_35MainloopSm100TmaUmmaWarpSpecializedILi4ELi2ELi4ENS5_IJNS4_1CILi2EEENSA_ILi1EEESC_EEEEENS5_IJNSA_ILi256EEENSA_ILi128EEESF_EEEaNS5_IJlSC_lEEEaSI_NS4_8TiledMMAINS4_8MMA_AtomIJNS4_21SM100_MMA_S8_2x1SM_SSIaaiLi256ELi128ELNS4_4UMMA5MajorE0ELSN_0ELNSM_8SaturateE0EEEEEENS4_6LayoutINS5_IJSC_SC_SC_EEENS5_IJNSA_ILi0EEEST_ST_EEEEENS5_IJNS4_10UnderscoreESW_SW_EEEEENS4_18SM100_TMA_2SM_LOADENS4_14ComposedLayoutINS4_7SwizzleILi3ELi4ELi3EEENS4_18smem_ptr_flag_bitsILi8EEENSR_INS5_IJNSA_ILi8EEESG_EEENS5_IJSG_SC_EEEEEEEvNS4_8identityESZ_S19_vS1A_EENS_8epilogue10collective18CollectiveEpilogueINS1C_23Sm100TmaWarpSpecializedILi2ELi2ELi64ELb0ELb0EEEJNS5_IJSG_SG_SF_EEENS5_IJNSR_ISG_SC_EENSR_INSA_ILi64EEESC_EEEEEaSI_aSI_NS1C_6fusion15FusionCallbacksIS1G_NS1M_17LinearCombinationIaiaiLNS_15FloatRoundStyleE2EEES1H_S1L_JEEENS4_5SM1004TMEM4LOAD26SM100_TMEM_LOAD_32dp32b64xENS4_13SM90_TMA_LOADENS10_INS11_ILi2ELi4ELi3EEES14_NSR_INS5_IJS15_S1J_EEENS5_IJS1J_SC_EEEEEEENS4_39AutoVectorizingCopyWithAssumedAlignmentILi128EEENS4_14SM90_TMA_STOREES21_S23_S23_EEEvvEEEEvNT_6ParamsE,"a",@progbits
	.sectionflags	@""
	.align	4
.nv.constant0._ZN7cutlass13device_kernelINS_4gemm6kernel13GemmUniversalIN4cute5tupleIJiiiiEEENS1_10collective13CollectiveMmaINS1_35MainloopSm100TmaUmmaWarpSpecializedILi4ELi2ELi4ENS5_IJNS4_1CILi2EEENSA_ILi1EEESC_EEEEENS5_IJNSA_ILi256EEENSA_ILi128EEESF_EEEaNS5_IJlSC_lEEEaSI_NS4_8TiledMMAINS4_8MMA_AtomIJNS4_21SM100_MMA_S8_2x1SM_SSIaaiLi256ELi128ELNS4_4UMMA5MajorE0ELSN_0ELNSM_8SaturateE0EEEEEENS4_6LayoutINS5_IJSC_SC_SC_EEENS5_IJNSA_ILi0EEEST_ST_EEEEENS5_IJNS4_10UnderscoreESW_SW_EEEEENS4_18SM100_TMA_2SM_LOADENS4_14ComposedLayoutINS4_7SwizzleILi3ELi4ELi3EEENS4_18smem_ptr_flag_bitsILi8EEENSR_INS5_IJNSA_ILi8EEESG_EEENS5_IJSG_SC_EEEEEEEvNS4_8identityESZ_S19_vS1A_EENS_8epilogue10collective18CollectiveEpilogueINS1C_23Sm100TmaWarpSpecializedILi2ELi2ELi64ELb0ELb0EEEJNS5_IJSG_SG_SF_EEENS5_IJNSR_ISG_SC_EENSR_INSA_ILi64EEESC_EEEEEaSI_aSI_NS1C_6fusion15FusionCallbacksIS1G_NS1M_17LinearCombinationIaiaiLNS_15FloatRoundStyleE2EEES1H_S1L_JEEENS4_5SM1004TMEM4LOAD26SM100_TMEM_LOAD_32dp32b64xENS4_13SM90_TMA_LOADENS10_INS11_ILi2ELi4ELi3EEES14_NSR_INS5_IJS15_S1J_EEENS5_IJS1J_SC_EEEEEEENS4_39AutoVectorizingCopyWithAssumedAlignmentILi128EEENS4_14SM90_TMA_STOREES21_S23_S23_EEEvvEEEEvNT_6ParamsE:
	.zero		2944


//--------------------- SYMBOLS --------------------------

	.type		.nv.reservedSmem.offset0,@object
	.size		.nv.reservedSmem.offset0,0x4
	.type		.nv.reservedSmem.cap,@object
	.size		.nv.reservedSmem.cap,0x4
	.type		__assertfail,@function
